	.target	sm_90a

	.elftype	@"ET_EXEC"


//--------------------- .note.nv.tkinfo           --------------------------
	.section	.note.nv.tkinfo,"",@"SHT_NOTE"
	.sectionflags	@"SHF_NOTE_NV_TKINFO"
	.tkinfo
        /*0018*/ 	.word	0x00000002
        /*0030*/ 	.string	""
        /*0030*/ 	.string	"ptxas"
        /*0030*/ 	.string	"Cuda compilation tools, release 13.0, V13.0.88"
        /*0030*/ 	.string	"Build cuda_13.0.r13.0/compiler.36424714_0"
        /*0030*/ 	.string	"-arch sm_90a -m 64 "



//--------------------- .note.nv.cuinfo           --------------------------
	.section	.note.nv.cuinfo,"",@"SHT_NOTE"
	.sectionflags	@"SHF_NOTE_NV_CUINFO"
        /*0018*/ 	.short	0x0002
        /*001a*/ 	.short	0x005a
        /*001c*/ 	.short	0x0082
	.zero		2


//--------------------- .nv.info                  --------------------------
	.section	.nv.info,"",@"SHT_CUDA_INFO"
	.align	4


	//----- nvinfo : EIATTR_REGCOUNT
	.align		4
        /*0000*/ 	.byte	0x04, 0x2f
        /*0002*/ 	.short	(.L_15 - .L_14)
	.align		4
.L_14:
        /*0004*/ 	.word	index@(_ZN7cutlass13device_kernelINS_4fmha6kernel28FmhaKernelTmaWarpSpecializedINS1_10collective30FmhaMainloopTmaWarpSpecializedINS_10bfloat16_tEffN4cute5tupleIJNS7_1CILi128EEESA_NS9_ILi32EEEEEENS8_IJiNS9_ILi1EEENS8_IJiiEEEEEESF_SF_NS4_12CausalFusionEJEEENS4_15FmhaFwdEpilogueIS6_fNS8_IJNS9_ILi64EEESB_SA_EEEEENS2_23IndividualTileSchedulerEJEEEEEvNT_6ParamsE)
        /*0008*/ 	.word	0x000000a8


	//----- nvinfo : EIATTR_FRAME_SIZE
	.align		4
.L_15:
        /*000c*/ 	.byte	0x04, 0x11
        /*000e*/ 	.short	(.L_17 - .L_16)
	.align		4
.L_16:
        /*0010*/ 	.word	index@($__internal_0_$__cuda_sm20_rcp_rn_f32_slowpath)
        /*0014*/ 	.word	0x00000000


	//----- nvinfo : EIATTR_FRAME_SIZE
	.align		4
.L_17:
        /*0018*/ 	.byte	0x04, 0x11
        /*001a*/ 	.short	(.L_19 - .L_18)
	.align		4
.L_18:
        /*001c*/ 	.word	index@(_ZN7cutlass13device_kernelINS_4fmha6kernel28FmhaKernelTmaWarpSpecializedINS1_10collective30FmhaMainloopTmaWarpSpecializedINS_10bfloat16_tEffN4cute5tupleIJNS7_1CILi128EEESA_NS9_ILi32EEEEEENS8_IJiNS9_ILi1EEENS8_IJiiEEEEEESF_SF_NS4_12CausalFusionEJEEENS4_15FmhaFwdEpilogueIS6_fNS8_IJNS9_ILi64EEESB_SA_EEEEENS2_23IndividualTileSchedulerEJEEEEEvNT_6ParamsE)
        /*0020*/ 	.word	0x00000000


	//----- nvinfo : EIATTR_MIN_STACK_SIZE
	.align		4
.L_19:
        /*0024*/ 	.byte	0x04, 0x12
        /*0026*/ 	.short	(.L_21 - .L_20)
	.align		4
.L_20:
        /*0028*/ 	.word	index@(_ZN7cutlass13device_kernelINS_4fmha6kernel28FmhaKernelTmaWarpSpecializedINS1_10collective30FmhaMainloopTmaWarpSpecializedINS_10bfloat16_tEffN4cute5tupleIJNS7_1CILi128EEESA_NS9_ILi32EEEEEENS8_IJiNS9_ILi1EEENS8_IJiiEEEEEESF_SF_NS4_12CausalFusionEJEEENS4_15FmhaFwdEpilogueIS6_fNS8_IJNS9_ILi64EEESB_SA_EEEEENS2_23IndividualTileSchedulerEJEEEEEvNT_6ParamsE)
        /*002c*/ 	.word	0x00000000
.L_21:


//--------------------- .nv.compat                --------------------------
	.section	.nv.compat,"",@"SHT_CUDA_COMPAT_INFO"
	.align	4
        /*0000*/ 	.byte	0x02, 0x09, 0x01, 0x00, 0x02, 0x02, 0x04, 0x00, 0x02, 0x05, 0x05, 0x00, 0x03, 0x07, 0x01, 0x01
        /*0010*/ 	.byte	0x02, 0x03, 0x01, 0x00, 0x02, 0x06, 0x01, 0x00, 0x04, 0x0b, 0x08, 0x00, 0x00, 0x00, 0x00, 0x00
        /*0020*/ 	.byte	0x00, 0x00, 0x00, 0x00


//--------------------- .nv.info._ZN7cutlass13device_kernelINS_4fmha6kernel28FmhaKernelTmaWarpSpecializedINS1_10collective30FmhaMainloopTmaWarpSpecializedINS_10bfloat16_tEffN4cute5tupleIJNS7_1CILi128EEESA_NS9_ILi32EEEEEENS8_IJiNS9_ILi1EEENS8_IJiiEEEEEESF_SF_NS4_12CausalFusionEJEEENS4_15FmhaFwdEpilogueIS6_fNS8_IJNS9_ILi64EEESB_SA_EEEEENS2_23IndividualTileSchedulerEJEEEEEvNT_6ParamsE --------------------------
	.section	.nv.info._ZN7cutlass13device_kernelINS_4fmha6kernel28FmhaKernelTmaWarpSpecializedINS1_10collective30FmhaMainloopTmaWarpSpecializedINS_10bfloat16_tEffN4cute5tupleIJNS7_1CILi128EEESA_NS9_ILi32EEEEEENS8_IJiNS9_ILi1EEENS8_IJiiEEEEEESF_SF_NS4_12CausalFusionEJEEENS4_15FmhaFwdEpilogueIS6_fNS8_IJNS9_ILi64EEESB_SA_EEEEENS2_23IndividualTileSchedulerEJEEEEEvNT_6ParamsE,"",@"SHT_CUDA_INFO"
	.sectionflags	@""
	.align	4


	//----- nvinfo : EIATTR_CUDA_API_VERSION
	.align		4
        /*0000*/ 	.byte	0x04, 0x37
        /*0002*/ 	.short	(.L_23 - .L_22)
.L_22:
        /*0004*/ 	.word	0x00000082


	//----- nvinfo : EIATTR_KPARAM_INFO
	.align		4
.L_23:
        /*0008*/ 	.byte	0x04, 0x17
        /*000a*/ 	.short	(.L_25 - .L_24)
.L_24:
        /*000c*/ 	.word	0x00000000
        /*0010*/ 	.short	0x0000
        /*0012*/ 	.short	0x0070
        /*0014*/ 	.byte	0x00, 0xf0, 0x01, 0x20


	//----- nvinfo : EIATTR_SPARSE_MMA_MASK
	.align		4
.L_25:
        /*0018*/ 	.byte	0x03, 0x50
        /*001a*/ 	.short	0x0000


	//----- nvinfo : EIATTR_MAXREG_COUNT
	.align		4
        /*001c*/ 	.byte	0x03, 0x1b
        /*001e*/ 	.short	0x00a8


	//----- nvinfo : EIATTR_NUM_BARRIERS
	.align		4
        /*0020*/ 	.byte	0x02, 0x4c
        /*0022*/ 	.byte	0x02
	.zero		1


	//----- nvinfo : EIATTR_EXTERNS
	.align		4
        /*0024*/ 	.byte	0x04, 0x0f
        /*0026*/ 	.short	(.L_27 - .L_26)


	//   ....[0]....
	.align		4
.L_26:
        /*0028*/ 	.word	index@(__assertfail)


	//----- nvinfo : EIATTR_MERCURY_ISA_VERSION
	.align		4
.L_27:
        /*002c*/ 	.byte	0x03, 0x5f
        /*002e*/ 	.short	0x0101


	//----- nvinfo : EIATTR_INT_WARP_WIDE_INSTR_OFFSETS
	.align		4
        /*0030*/ 	.byte	0x04, 0x31
        /*0032*/ 	.short	(.L_29 - .L_28)


	//   ....[0]....
.L_28:
        /*0034*/ 	.word	0x000006f0


	//   ....[1]....
        /*0038*/ 	.word	0x00000700


	//   ....[2]....
        /*003c*/ 	.word	0x00000710


	//   ....[3]....
        /*0040*/ 	.word	0x00000720


	//   ....[4]....
        /*0044*/ 	.word	0x00000790


	//----- nvinfo : EIATTR_COOP_GROUP_MASK_REGIDS
	.align		4
.L_29:
        /*0048*/ 	.byte	0x04, 0x29
        /*004a*/ 	.short	(.L_31 - .L_30)


	//   ....[0]....
.L_30:
        /*004c*/ 	.word	0xffffffff


	//   ....[1]....
        /*0050*/ 	.word	0xffffffff


	//   ....[2]....
        /*0054*/ 	.word	0xffffffff


	//   ....[3]....
        /*0058*/ 	.word	0xffffffff


	//   ....[4]....
        /*005c*/ 	.word	0xffffffff


	//   ....[5]....
        /*0060*/ 	.word	0xffffffff


	//   ....[6]....
        /*0064*/ 	.word	0xffffffff


	//   ....[7]....
        /*0068*/ 	.word	0xffffffff


	//   ....[8]....
        /*006c*/ 	.word	0xffffffff


	//   ....[9]....
        /*0070*/ 	.word	0xffffffff


	//   ....[10]....
        /*0074*/ 	.word	0xffffffff


	//   ....[11]....
        /*0078*/ 	.word	0xffffffff


	//   ....[12]....
        /*007c*/ 	.word	0xffffffff


	//   ....[13]....
        /*0080*/ 	.word	0xffffffff


	//   ....[14]....
        /*0084*/ 	.word	0xffffffff


	//   ....[15]....
        /*0088*/ 	.word	0xffffffff


	//   ....[16]....
        /*008c*/ 	.word	0xffffffff


	//   ....[17]....
        /*0090*/ 	.word	0xffffffff


	//   ....[18]....
        /*0094*/ 	.word	0xffffffff


	//   ....[19]....
        /*0098*/ 	.word	0xffffffff


	//   ....[20]....
        /*009c*/ 	.word	0xffffffff


	//   ....[21]....
        /*00a0*/ 	.word	0xffffffff


	//----- nvinfo : EIATTR_COOP_GROUP_INSTR_OFFSETS
	.align		4
.L_31:
        /*00a4*/ 	.byte	0x04, 0x28
        /*00a6*/ 	.short	(.L_33 - .L_32)


	//   ....[0]....
.L_32:
        /*00a8*/ 	.word	0x00000050


	//   ....[1]....
        /*00ac*/ 	.word	0x00000080


	//   ....[2]....
        /*00b0*/ 	.word	0x000001b0


	//   ....[3]....
        /*00b4*/ 	.word	0x00000370


	//   ....[4]....
        /*00b8*/ 	.word	0x00000530


	//   ....[5]....
        /*00bc*/ 	.word	0x00000690


	//   ....[6]....
        /*00c0*/ 	.word	0x00001ad0


	//   ....[7]....
        /*00c4*/ 	.word	0x00001b70


	//   ....[8]....
        /*00c8*/ 	.word	0x000023d0


	//   ....[9]....
        /*00cc*/ 	.word	0x000024f0


	//   ....[10]....
        /*00d0*/ 	.word	0x00004060


	//   ....[11]....
        /*00d4*/ 	.word	0x00004090


	//   ....[12]....
        /*00d8*/ 	.word	0x00004890


	//   ....[13]....
        /*00dc*/ 	.word	0x000049b0


	//   ....[14]....
        /*00e0*/ 	.word	0x00006db0


	//   ....[15]....
        /*00e4*/ 	.word	0x00006eb0


	//   ....[16]....
        /*00e8*/ 	.word	0x00007b30


	//   ....[17]....
        /*00ec*/ 	.word	0x00007c70


	//   ....[18]....
        /*00f0*/ 	.word	0x00009520


	//   ....[19]....
        /*00f4*/ 	.word	0x00009550


	//   ....[20]....
        /*00f8*/ 	.word	0x000095a0


	//   ....[21]....
        /*00fc*/ 	.word	0x000095c0


	//----- nvinfo : EIATTR_REG_RECONFIG
	.align		4
.L_33:
        /*0100*/ 	.byte	0x01, 0x54
	.zero		2


	//----- nvinfo : EIATTR_SYSCALL_OFFSETS
	.align		4
        /*0104*/ 	.byte	0x04, 0x46
        /*0106*/ 	.short	(.L_35 - .L_34)


	//   ....[0]....
.L_34:
        /*0108*/ 	.word	0x00009e90


	//   ....[1]....
        /*010c*/ 	.word	0x00009ff0


	//----- nvinfo : EIATTR_MBARRIER_INSTR_OFFSETS
	.align		4
.L_35:
        /*0110*/ 	.byte	0x04, 0x39
        /*0112*/ 	.short	(.L_37 - .L_36)


	//   ....[0]....
.L_36:
        /*0114*/ 	.word	0x00000320
        /*0118*/ 	.word	0x000000ff
        /*011c*/ 	.word	0x0000c050
        /*0120*/ 	.short	0x0100
        /*0122*/ 	.byte	0x0b
	.zero		1


	//   ....[1]....
        /*0124*/ 	.word	0x00000330
        /*0128*/ 	.word	0x000000ff
        /*012c*/ 	.word	0x0000c060
        /*0130*/ 	.short	0x0100
        /*0132*/ 	.byte	0x0b
	.zero		1


	//   ....[2]....
        /*0134*/ 	.word	0x00000340
        /*0138*/ 	.word	0x000000ff
        /*013c*/ 	.word	0x0000c058
        /*0140*/ 	.short	0x0100
        /*0142*/ 	.byte	0x0b
	.zero		1


	//   ....[3]....
        /*0144*/ 	.word	0x00000350
        /*0148*/ 	.word	0x000000ff
        /*014c*/ 	.word	0x0000c068
        /*0150*/ 	.short	0x0100
        /*0152*/ 	.byte	0x0b
	.zero		1


	//   ....[4]....
        /*0154*/ 	.word	0x00000480
        /*0158*/ 	.word	0x000000ff
        /*015c*/ 	.word	0x0000c000
        /*0160*/ 	.short	0x0100
        /*0162*/ 	.byte	0x0b
	.zero		1


	//   ....[5]....
        /*0164*/ 	.word	0x00000490
        /*0168*/ 	.word	0x000000ff
        /*016c*/ 	.word	0x0000c028
        /*0170*/ 	.short	0x0100
        /*0172*/ 	.byte	0x0b
	.zero		1


	//   ....[6]....
        /*0174*/ 	.word	0x000004a0
        /*0178*/ 	.word	0x000000ff
        /*017c*/ 	.word	0x0000c008
        /*0180*/ 	.short	0x0100
        /*0182*/ 	.byte	0x0b
	.zero		1


	//   ....[7]....
        /*0184*/ 	.word	0x000004b0
        /*0188*/ 	.word	0x000000ff
        /*018c*/ 	.word	0x0000c030
        /*0190*/ 	.short	0x0100
        /*0192*/ 	.byte	0x0b
	.zero		1


	//   ....[8]....
        /*0194*/ 	.word	0x000004c0
        /*0198*/ 	.word	0x000000ff
        /*019c*/ 	.word	0x0000c010
        /*01a0*/ 	.short	0x0100
        /*01a2*/ 	.byte	0x0b
	.zero		1


	//   ....[9]....
        /*01a4*/ 	.word	0x000004d0
        /*01a8*/ 	.word	0x000000ff
        /*01ac*/ 	.word	0x0000c038
        /*01b0*/ 	.short	0x0100
        /*01b2*/ 	.byte	0x0b
	.zero		1


	//   ....[10]....
        /*01b4*/ 	.word	0x000004e0
        /*01b8*/ 	.word	0x000000ff
        /*01bc*/ 	.word	0x0000c018
        /*01c0*/ 	.short	0x0100
        /*01c2*/ 	.byte	0x0b
	.zero		1


	//   ....[11]....
        /*01c4*/ 	.word	0x000004f0
        /*01c8*/ 	.word	0x000000ff
        /*01cc*/ 	.word	0x0000c040
        /*01d0*/ 	.short	0x0100
        /*01d2*/ 	.byte	0x0b
	.zero		1


	//   ....[12]....
        /*01d4*/ 	.word	0x00000500
        /*01d8*/ 	.word	0x000000ff
        /*01dc*/ 	.word	0x0000c020
        /*01e0*/ 	.short	0x0100
        /*01e2*/ 	.byte	0x0b
	.zero		1


	//   ....[13]....
        /*01e4*/ 	.word	0x00000510
        /*01e8*/ 	.word	0x000000ff
        /*01ec*/ 	.word	0x0000c048
        /*01f0*/ 	.short	0x0100
        /*01f2*/ 	.byte	0x0b
	.zero		1


	//   ....[14]....
        /*01f4*/ 	.word	0x00000640
        /*01f8*/ 	.word	0x000000ff
        /*01fc*/ 	.word	0x0000c070
        /*0200*/ 	.short	0x0100
        /*0202*/ 	.byte	0x0b
	.zero		1


	//   ....[15]....
        /*0204*/ 	.word	0x00000650
        /*0208*/ 	.word	0x000000ff
        /*020c*/ 	.word	0x0000c080
        /*0210*/ 	.short	0x0100
        /*0212*/ 	.byte	0x0b
	.zero		1


	//   ....[16]....
        /*0214*/ 	.word	0x00000660
        /*0218*/ 	.word	0x000000ff
        /*021c*/ 	.word	0x0000c078
        /*0220*/ 	.short	0x0100
        /*0222*/ 	.byte	0x0b
	.zero		1


	//   ....[17]....
        /*0224*/ 	.word	0x00000670
        /*0228*/ 	.word	0x000000ff
        /*022c*/ 	.word	0x0000c088
        /*0230*/ 	.short	0x0100
        /*0232*/ 	.byte	0x0b
	.zero		1


	//   ....[18]....
        /*0234*/ 	.word	0x000007b0
        /*0238*/ 	.word	0x000000ff
        /*023c*/ 	.word	0x0000c090
        /*0240*/ 	.short	0x0100
        /*0242*/ 	.byte	0x08
	.zero		1


	//   ....[19]....
        /*0244*/ 	.word	0x000007c0
        /*0248*/ 	.word	0x000000ff
        /*024c*/ 	.word	0x0000c098
        /*0250*/ 	.short	0x0100
        /*0252*/ 	.byte	0x08
	.zero		1


	//   ....[20]....
        /*0254*/ 	.word	0x000007d0
        /*0258*/ 	.word	0x000000ff
        /*025c*/ 	.word	0x0000c0a0
        /*0260*/ 	.short	0x0100
        /*0262*/ 	.byte	0x08
	.zero		1


	//   ....[21]....
        /*0264*/ 	.word	0x000007e0
        /*0268*/ 	.word	0x000000ff
        /*026c*/ 	.word	0x0000c0a8
        /*0270*/ 	.short	0x0100
        /*0272*/ 	.byte	0x08
	.zero		1


	//   ....[22]....
        /*0274*/ 	.word	0x000008e0
        /*0278*/ 	.word	0x000000ff
        /*027c*/ 	.word	0x0000c0c0
        /*0280*/ 	.short	0x0100
        /*0282*/ 	.byte	0x0b
	.zero		1


	//   ....[23]....
        /*0284*/ 	.word	0x000008f0
        /*0288*/ 	.word	0x000000ff
        /*028c*/ 	.word	0x0000c0c8
        /*0290*/ 	.short	0x0100
        /*0292*/ 	.byte	0x0b
	.zero		1


	//   ....[24]....
        /*0294*/ 	.word	0x00000df0
        /*0298*/ 	.word	0x000000ff
        /*029c*/ 	.word	0x0000c050
        /*02a0*/ 	.short	0x010a
        /*02a2*/ 	.byte	0x09
	.zero		1


	//   ....[25]....
        /*02a4*/ 	.word	0x00000f00
        /*02a8*/ 	.word	0x000000ff
        /*02ac*/ 	.word	0x0000c000
        /*02b0*/ 	.short	0x010a
        /*02b2*/ 	.byte	0x26
	.zero		1


	//   ....[26]....
        /*02b4*/ 	.word	0x00000f80
        /*02b8*/ 	.word	0x000000ff
        /*02bc*/ 	.word	0xfffffff8
        /*02c0*/ 	.short	0x010a
        /*02c2*/ 	.byte	0x10
	.zero		1


	//   ....[27]....
        /*02c4*/ 	.word	0x00003690
        /*02c8*/ 	.word	0x0000001e
        /*02cc*/ 	.word	0x00000000
        /*02d0*/ 	.short	0x0101
        /*02d2*/ 	.byte	0x0d
	.zero		1


	//   ....[28]....
        /*02d4*/ 	.word	0x00003890
        /*02d8*/ 	.word	0x000000ff
        /*02dc*/ 	.word	0x0000c008
        /*02e0*/ 	.short	0x010a
        /*02e2*/ 	.byte	0x26
	.zero		1


	//   ....[29]....
        /*02e4*/ 	.word	0x00003bb0
        /*02e8*/ 	.word	0x000000ff
        /*02ec*/ 	.word	0x00000000
        /*02f0*/ 	.short	0x0101
        /*02f2*/ 	.byte	0x07
	.zero		1


	//   ....[30]....
        /*02f4*/ 	.word	0x00003ce0
        /*02f8*/ 	.word	0x000000ff
        /*02fc*/ 	.word	0x0000c000
        /*0300*/ 	.short	0x010a
        /*0302*/ 	.byte	0x06
	.zero		1


	//   ....[31]....
        /*0304*/ 	.word	0x00005c10
        /*0308*/ 	.word	0x000000ff
        /*030c*/ 	.word	0x0000c000
        /*0310*/ 	.short	0x010a
        /*0312*/ 	.byte	0x06
	.zero		1


	//   ....[32]....
        /*0314*/ 	.word	0x00005f00
        /*0318*/ 	.word	0x000000ff
        /*031c*/ 	.word	0x0000c000
        /*0320*/ 	.short	0x010a
        /*0322*/ 	.byte	0x06
	.zero		1


	//   ....[33]....
        /*0324*/ 	.word	0x00006200
        /*0328*/ 	.word	0x000000ff
        /*032c*/ 	.word	0x00000000
        /*0330*/ 	.short	0x0101
        /*0332*/ 	.byte	0x06
	.zero		1


	//   ....[34]....
        /*0334*/ 	.word	0x000062b0
        /*0338*/ 	.word	0x000000ff
        /*033c*/ 	.word	0x00000000
        /*0340*/ 	.short	0x0101
        /*0342*/ 	.byte	0x06
	.zero		1


	//   ....[35]....
        /*0344*/ 	.word	0x00006450
        /*0348*/ 	.word	0x000000ff
        /*034c*/ 	.word	0x0000c000
        /*0350*/ 	.short	0x010a
        /*0352*/ 	.byte	0x06
	.zero		1


	//   ....[36]....
        /*0354*/ 	.word	0x00008dc0
        /*0358*/ 	.word	0x000000ff
        /*035c*/ 	.word	0x0000c000
        /*0360*/ 	.short	0x010a
        /*0362*/ 	.byte	0x06
	.zero		1


	//   ....[37]....
        /*0364*/ 	.word	0x00009060
        /*0368*/ 	.word	0x000000ff
        /*036c*/ 	.word	0x0000c000
        /*0370*/ 	.short	0x010a
        /*0372*/ 	.byte	0x06
	.zero		1


	//   ....[38]....
        /*0374*/ 	.word	0x00009360
        /*0378*/ 	.word	0x000000ff
        /*037c*/ 	.word	0x00000000
        /*0380*/ 	.short	0x0101
        /*0382*/ 	.byte	0x06
	.zero		1


	//   ....[39]....
        /*0384*/ 	.word	0x00009410
        /*0388*/ 	.word	0x000000ff
        /*038c*/ 	.word	0x00000000
        /*0390*/ 	.short	0x0101
        /*0392*/ 	.byte	0x06
	.zero		1


	//   ....[40]....
        /*0394*/ 	.word	0x00009a30
        /*0398*/ 	.word	0x000000ff
        /*039c*/ 	.word	0x00000008
        /*03a0*/ 	.short	0x010a
        /*03a2*/ 	.byte	0x10
	.zero		1


	//   ....[41]....
        /*03a4*/ 	.word	0x0000a4f0
        /*03a8*/ 	.word	0x00000000
        /*03ac*/ 	.word	0x0000c090
        /*03b0*/ 	.short	0x0101
        /*03b2*/ 	.byte	0x26
	.zero		1


	//   ....[42]....
        /*03b4*/ 	.word	0x0000a6c0
        /*03b8*/ 	.word	0x00000004
        /*03bc*/ 	.word	0x0000c060
        /*03c0*/ 	.short	0x010a
        /*03c2*/ 	.byte	0x3f
	.zero		1


	//   ....[43]....
        /*03c4*/ 	.word	0x0000a910
        /*03c8*/ 	.word	0x00000005
        /*03cc*/ 	.word	0x0000c028
        /*03d0*/ 	.short	0x010a
        /*03d2*/ 	.byte	0x3f
	.zero		1


	//   ....[44]....
        /*03d4*/ 	.word	0x0000ab50
        /*03d8*/ 	.word	0x00000004
        /*03dc*/ 	.word	0x0000c060
        /*03e0*/ 	.short	0x010a
        /*03e2*/ 	.byte	0x3f
	.zero		1


	//   ....[45]....
        /*03e4*/ 	.word	0x0000adc0
        /*03e8*/ 	.word	0x00000003
        /*03ec*/ 	.word	0x0000c028
        /*03f0*/ 	.short	0x010a
        /*03f2*/ 	.byte	0x3f
	.zero		1


	//   ....[46]....
        /*03f4*/ 	.word	0x0000b0d0
        /*03f8*/ 	.word	0x00000007
        /*03fc*/ 	.word	0x0000c028
        /*0400*/ 	.short	0x010a
        /*0402*/ 	.byte	0x3f
	.zero		1


	//   ....[47]....
        /*0404*/ 	.word	0x0000b340
        /*0408*/ 	.word	0x00000004
        /*040c*/ 	.word	0x0000c028
        /*0410*/ 	.short	0x010a
        /*0412*/ 	.byte	0x3f
	.zero		1


	//   ....[48]....
        /*0414*/ 	.word	0x0000b5a0
        /*0418*/ 	.word	0x00000002
        /*041c*/ 	.word	0x0000c050
        /*0420*/ 	.short	0x010a
        /*0422*/ 	.byte	0x3f
	.zero		1


	//   ....[49]....
        /*0424*/ 	.word	0x0000b600
        /*0428*/ 	.word	0x00000002
        /*042c*/ 	.word	0x0000c000
        /*0430*/ 	.short	0x010a
        /*0432*/ 	.byte	0x3f
	.zero		1


	//   ....[50]....
        /*0434*/ 	.word	0x0000b660
        /*0438*/ 	.word	0x00000003
        /*043c*/ 	.word	0xfffffff8
        /*0440*/ 	.short	0x010a
        /*0442*/ 	.byte	0x3f
	.zero		1


	//   ....[51]....
        /*0444*/ 	.word	0x0000b6c0
        /*0448*/ 	.word	0x0000000a
        /*044c*/ 	.word	0x0000c008
        /*0450*/ 	.short	0x010a
        /*0452*/ 	.byte	0x3f
	.zero		1


	//   ....[52]....
        /*0454*/ 	.word	0x0000b720
        /*0458*/ 	.word	0x00000006
        /*045c*/ 	.word	0x0000c000
        /*0460*/ 	.short	0x010a
        /*0462*/ 	.byte	0x3f
	.zero		1


	//   ....[53]....
        /*0464*/ 	.word	0x0000b780
        /*0468*/ 	.word	0x0000000a
        /*046c*/ 	.word	0x0000c000
        /*0470*/ 	.short	0x010a
        /*0472*/ 	.byte	0x3f
	.zero		1


	//   ....[54]....
        /*0474*/ 	.word	0x0000b7e0
        /*0478*/ 	.word	0x00000006
        /*047c*/ 	.word	0x0000c000
        /*0480*/ 	.short	0x010a
        /*0482*/ 	.byte	0x3f
	.zero		1


	//   ....[55]....
        /*0484*/ 	.word	0x0000b840
        /*0488*/ 	.word	0x0000000b
        /*048c*/ 	.word	0x0000c000
        /*0490*/ 	.short	0x010a
        /*0492*/ 	.byte	0x3f
	.zero		1


	//   ....[56]....
        /*0494*/ 	.word	0x0000b8a0
        /*0498*/ 	.word	0x00000003
        /*049c*/ 	.word	0x00000008
        /*04a0*/ 	.short	0x010a
        /*04a2*/ 	.byte	0x3f
	.zero		1


	//   ....[57]....
        /*04a4*/ 	.word	0x0000b8f0
        /*04a8*/ 	.word	0x00000004
        /*04ac*/ 	.word	0x0000c060
        /*04b0*/ 	.short	0x010a
        /*04b2*/ 	.byte	0x3f
	.zero		1


	//   ....[58]....
        /*04b4*/ 	.word	0x0000b940
        /*04b8*/ 	.word	0x00000005
        /*04bc*/ 	.word	0x0000c028
        /*04c0*/ 	.short	0x010a
        /*04c2*/ 	.byte	0x3f
	.zero		1


	//   ....[59]....
        /*04c4*/ 	.word	0x0000b990
        /*04c8*/ 	.word	0x00000004
        /*04cc*/ 	.word	0x0000c060
        /*04d0*/ 	.short	0x010a
        /*04d2*/ 	.byte	0x3f
	.zero		1


	//   ....[60]....
        /*04d4*/ 	.word	0x0000b9e0
        /*04d8*/ 	.word	0x00000003
        /*04dc*/ 	.word	0x0000c028
        /*04e0*/ 	.short	0x010a
        /*04e2*/ 	.byte	0x3f
	.zero		1


	//   ....[61]....
        /*04e4*/ 	.word	0x0000ba30
        /*04e8*/ 	.word	0x00000007
        /*04ec*/ 	.word	0x0000c028
        /*04f0*/ 	.short	0x010a
        /*04f2*/ 	.byte	0x3f
	.zero		1


	//   ....[62]....
        /*04f4*/ 	.word	0x0000ba80
        /*04f8*/ 	.word	0x00000004
        /*04fc*/ 	.word	0x0000c028
        /*0500*/ 	.short	0x010a
        /*0502*/ 	.byte	0x3f
	.zero		1


	//----- nvinfo : EIATTR_NUM_MBARRIERS
	.align		4
.L_37:
        /*0504*/ 	.byte	0x03, 0x38
        /*0506*/ 	.short	0x0018


	//----- nvinfo : EIATTR_EXIT_INSTR_OFFSETS
	.align		4
        /*0508*/ 	.byte	0x04, 0x1c
        /*050a*/ 	.short	(.L_39 - .L_38)


	//   ....[0]....
.L_38:
        /*050c*/ 	.word	0x000009a0


	//   ....[1]....
        /*0510*/ 	.word	0x0000a500


	//   ....[2]....
        /*0514*/ 	.word	0x0000a540


	//   ....[3]....
        /*0518*/ 	.word	0x0000afd0


	//   ....[4]....
        /*051c*/ 	.word	0x0000b580


	//----- nvinfo : EIATTR_MAX_THREADS
	.align		4
.L_39:
        /*0520*/ 	.byte	0x04, 0x05
        /*0522*/ 	.short	(.L_41 - .L_40)
.L_40:
        /*0524*/ 	.word	0x00000180
        /*0528*/ 	.word	0x00000001
        /*052c*/ 	.word	0x00000001


	//----- nvinfo : EIATTR_CRS_STACK_SIZE
	.align		4
.L_41:
        /*0530*/ 	.byte	0x04, 0x1e
        /*0532*/ 	.short	(.L_43 - .L_42)
.L_42:
        /*0534*/ 	.word	0x00000000


	//----- nvinfo : EIATTR_CBANK_PARAM_SIZE
	.align		4
.L_43:
        /*0538*/ 	.byte	0x03, 0x19
        /*053a*/ 	.short	0x0870


	//----- nvinfo : EIATTR_PARAM_CBANK
	.align		4
        /*053c*/ 	.byte	0x04, 0x0a
        /*053e*/ 	.short	(.L_45 - .L_44)
	.align		4
.L_44:
        /*0540*/ 	.word	index@(.nv.constant0._ZN7cutlass13device_kernelINS_4fmha6kernel28FmhaKernelTmaWarpSpecializedINS1_10collective30FmhaMainloopTmaWarpSpecializedINS_10bfloat16_tEffN4cute5tupleIJNS7_1CILi128EEESA_NS9_ILi32EEEEEENS8_IJiNS9_ILi1EEENS8_IJiiEEEEEESF_SF_NS4_12CausalFusionEJEEENS4_15FmhaFwdEpilogueIS6_fNS8_IJNS9_ILi64EEESB_SA_EEEEENS2_23IndividualTileSchedulerEJEEEEEvNT_6ParamsE)
        /*0544*/ 	.short	0x0210
        /*0546*/ 	.short	0x0870


	//----- nvinfo : EIATTR_SW_WAR
	.align		4
.L_45:
        /*0548*/ 	.byte	0x04, 0x36
        /*054a*/ 	.short	(.L_47 - .L_46)
.L_46:
        /*054c*/ 	.word	0x00000008
.L_47:


//--------------------- .nv.callgraph             --------------------------
	.section	.nv.callgraph,"",@"SHT_CUDA_CALLGRAPH"
	.align	4
	.sectionentsize	8
	.align		4
        /*0000*/ 	.word	0x00000000
	.align		4
        /*0004*/ 	.word	0xffffffff
	.align		4
        /*0008*/ 	.word	index@(_ZN7cutlass13device_kernelINS_4fmha6kernel28FmhaKernelTmaWarpSpecializedINS1_10collective30FmhaMainloopTmaWarpSpecializedINS_10bfloat16_tEffN4cute5tupleIJNS7_1CILi128EEESA_NS9_ILi32EEEEEENS8_IJiNS9_ILi1EEENS8_IJiiEEEEEESF_SF_NS4_12CausalFusionEJEEENS4_15FmhaFwdEpilogueIS6_fNS8_IJNS9_ILi64EEESB_SA_EEEEENS2_23IndividualTileSchedulerEJEEEEEvNT_6ParamsE)
	.align		4
        /*000c*/ 	.word	index@(__assertfail)
	.align		4
        /*0010*/ 	.word	0x00000000
	.align		4
        /*0014*/ 	.word	0xfffffffe
	.align		4
        /*0018*/ 	.word	0x00000000
	.align		4
        /*001c*/ 	.word	0xfffffffd
	.align		4
        /*0020*/ 	.word	0x00000000
	.align		4
        /*0024*/ 	.word	0xfffffffc


//--------------------- .nv.constant4             --------------------------
	.section	.nv.constant4,"a",@progbits
	.align	8
	.align		8
.nv.constant4:
        /*0000*/ 	.dword	__assertfail
	.align		8
        /*0008*/ 	.dword	__unnamed_1
	.align		8
        /*0010*/ 	.dword	_ZN39_INTERNAL_5f000e77_4_k_cu_fb8fdb49_29614cuda3std3__45__cpo5beginE
	.align		8
        /*0018*/ 	.dword	_ZN39_INTERNAL_5f000e77_4_k_cu_fb8fdb49_29614cuda3std3__45__cpo3endE
	.align		8
        /*0020*/ 	.dword	_ZN39_INTERNAL_5f000e77_4_k_cu_fb8fdb49_29614cuda3std3__45__cpo6cbeginE
	.align		8
        /*0028*/ 	.dword	_ZN39_INTERNAL_5f000e77_4_k_cu_fb8fdb49_29614cuda3std3__45__cpo4cendE
	.align		8
        /*0030*/ 	.dword	_ZN39_INTERNAL_5f000e77_4_k_cu_fb8fdb49_29614cuda3std3__441_GLOBAL__N__5f000e77_4_k_cu_fb8fdb49_29616ignoreE
	.align		8
        /*0038*/ 	.dword	_ZN39_INTERNAL_5f000e77_4_k_cu_fb8fdb49_29614cuda3std3__419piecewise_constructE
	.align		8
        /*0040*/ 	.dword	_ZN39_INTERNAL_5f000e77_4_k_cu_fb8fdb49_29614cuda3std3__48in_placeE
	.align		8
        /*0048*/ 	.dword	_ZN39_INTERNAL_5f000e77_4_k_cu_fb8fdb49_29614cuda3std6ranges3__45__cpo4swapE
	.align		8
        /*0050*/ 	.dword	_ZN39_INTERNAL_5f000e77_4_k_cu_fb8fdb49_29614cuda3std6ranges3__45__cpo9iter_moveE
	.align		8
        /*0058*/ 	.dword	_ZN39_INTERNAL_5f000e77_4_k_cu_fb8fdb49_29614cute7productE
	.align		8
        /*0060*/ 	.dword	_ZN39_INTERNAL_5f000e77_4_k_cu_fb8fdb49_29614cute1_E
	.align		8
        /*0068*/ 	.dword	$str$24
	.align		8
        /*0070*/ 	.dword	$str$25


//--------------------- .text._ZN7cutlass13device_kernelINS_4fmha6kernel28FmhaKernelTmaWarpSpecializedINS1_10collective30FmhaMainloopTmaWarpSpecializedINS_10bfloat16_tEffN4cute5tupleIJNS7_1CILi128EEESA_NS9_ILi32EEEEEENS8_IJiNS9_ILi1EEENS8_IJiiEEEEEESF_SF_NS4_12CausalFusionEJEEENS4_15FmhaFwdEpilogueIS6_fNS8_IJNS9_ILi64EEESB_SA_EEEEENS2_23IndividualTileSchedulerEJEEEEEvNT_6ParamsE --------------------------
	.section	.text._ZN7cutlass13device_kernelINS_4fmha6kernel28FmhaKernelTmaWarpSpecializedINS1_10collective30FmhaMainloopTmaWarpSpecializedINS_10bfloat16_tEffN4cute5tupleIJNS7_1CILi128EEESA_NS9_ILi32EEEEEENS8_IJiNS9_ILi1EEENS8_IJiiEEEEEESF_SF_NS4_12CausalFusionEJEEENS4_15FmhaFwdEpilogueIS6_fNS8_IJNS9_ILi64EEESB_SA_EEEEENS2_23IndividualTileSchedulerEJEEEEEvNT_6ParamsE,"ax",@progbits
	.align	128
.text._ZN7cutlass13device_kernelINS_4fmha6kernel28FmhaKernelTmaWarpSpecializedINS1_10collective30FmhaMainloopTmaWarpSpecializedINS_10bfloat16_tEffN4cute5tupleIJNS7_1CILi128EEESA_NS9_ILi32EEEEEENS8_IJiNS9_ILi1EEENS8_IJiiEEEEEESF_SF_NS4_12CausalFusionEJEEENS4_15FmhaFwdEpilogueIS6_fNS8_IJNS9_ILi64EEESB_SA_EEEEENS2_23IndividualTileSchedulerEJEEEEEvNT_6ParamsE:
        .type           _ZN7cutlass13device_kernelINS_4fmha6kernel28FmhaKernelTmaWarpSpecializedINS1_10collective30FmhaMainloopTmaWarpSpecializedINS_10bfloat16_tEffN4cute5tupleIJNS7_1CILi128EEESA_NS9_ILi32EEEEEENS8_IJiNS9_ILi1EEENS8_IJiiEEEEEESF_SF_NS4_12CausalFusionEJEEENS4_15FmhaFwdEpilogueIS6_fNS8_IJNS9_ILi64EEESB_SA_EEEEENS2_23IndividualTileSchedulerEJEEEEEvNT_6ParamsE,@function
        .size           _ZN7cutlass13device_kernelINS_4fmha6kernel28FmhaKernelTmaWarpSpecializedINS1_10collective30FmhaMainloopTmaWarpSpecializedINS_10bfloat16_tEffN4cute5tupleIJNS7_1CILi128EEESA_NS9_ILi32EEEEEENS8_IJiNS9_ILi1EEENS8_IJiiEEEEEESF_SF_NS4_12CausalFusionEJEEENS4_15FmhaFwdEpilogueIS6_fNS8_IJNS9_ILi64EEESB_SA_EEEEENS2_23IndividualTileSchedulerEJEEEEEvNT_6ParamsE,(.L_x_117 - _ZN7cutlass13device_kernelINS_4fmha6kernel28FmhaKernelTmaWarpSpecializedINS1_10collective30FmhaMainloopTmaWarpSpecializedINS_10bfloat16_tEffN4cute5tupleIJNS7_1CILi128EEESA_NS9_ILi32EEEEEENS8_IJiNS9_ILi1EEENS8_IJiiEEEEEESF_SF_NS4_12CausalFusionEJEEENS4_15FmhaFwdEpilogueIS6_fNS8_IJNS9_ILi64EEESB_SA_EEEEENS2_23IndividualTileSchedulerEJEEEEEvNT_6ParamsE)
        .other          _ZN7cutlass13device_kernelINS_4fmha6kernel28FmhaKernelTmaWarpSpecializedINS1_10collective30FmhaMainloopTmaWarpSpecializedINS_10bfloat16_tEffN4cute5tupleIJNS7_1CILi128EEESA_NS9_ILi32EEEEEENS8_IJiNS9_ILi1EEENS8_IJiiEEEEEESF_SF_NS4_12CausalFusionEJEEENS4_15FmhaFwdEpilogueIS6_fNS8_IJNS9_ILi64EEESB_SA_EEEEENS2_23IndividualTileSchedulerEJEEEEEvNT_6ParamsE,@"STO_CUDA_ENTRY STV_DEFAULT"
_ZN7cutlass13device_kernelINS_4fmha6kernel28FmhaKernelTmaWarpSpecializedINS1_10collective30FmhaMainloopTmaWarpSpecializedINS_10bfloat16_tEffN4cute5tupleIJNS7_1CILi128EEESA_NS9_ILi32EEEEEENS8_IJiNS9_ILi1EEENS8_IJiiEEEEEESF_SF_NS4_12CausalFusionEJEEENS4_15FmhaFwdEpilogueIS6_fNS8_IJNS9_ILi64EEESB_SA_EEEEENS2_23IndividualTileSchedulerEJEEEEEvNT_6ParamsE:
[----:B------:R-:W1:Y:S01]  /*0000*/  LDC R1, c[0x0][0x28] ;  /* 0x00000a00ff017b82 */ /* 0x000e620000000800 */
[----:B------:R-:W2:Y:S01]  /*0010*/  S2R R0, SR_TID.X ;  /* 0x0000000000007919 */ /* 0x000ea20000002100 */
[----:B------:R-:W-:Y:S01]  /*0020*/  ELECT P1, URZ, PT ;  /* 0x00000000003f782f */ /* 0x000fe20003820000 */
[----:B------:R-:W-:Y:S01]  /*0030*/  BSSY B0, `(.L_x_0) ;  /* 0x0000017000007945 */ /* 0x000fe20003800000 */
[----:B--2---:R-:W-:-:S05]  /*0040*/  SHF.R.U32.HI R2, RZ, 0x5, R0 ;  /* 0x00000005ff027819 */ /* 0x004fca0000011600 */
[----:B------:R-:W2:Y:S02]  /*0050*/  SHFL.IDX PT, R3, R2, RZ, 0x1f ;  /* 0x00001fff02037589 */ /* 0x000ea400000e0000 */
[----:B--2---:R-:W-:Y:S02]  /*0060*/  R2UR UR4, R3 ;  /* 0x00000000030472ca */ /* 0x004fe400000e0000 */
[----:B------:R-:W-:-:S06]  /*0070*/  SHF.R.U32.HI R3, RZ, 0x7, R0 ;  /* 0x00000007ff037819 */ /* 0x000fcc0000011600 */
[----:B------:R-:W2:Y:S05]  /*0080*/  SHFL.IDX PT, R3, R3, RZ, 0x1f ;  /* 0x00001fff03037589 */ /* 0x000eaa00000e0000 */
[----:B------:R-:W-:Y:S02]  /*0090*/  USHF.R.S32.HI UR5, URZ, 0x1f, UR4 ;  /* 0x0000001f3f057899 */ /* 0x000fe40008011404 */
[----:B------:R-:W-:Y:S02]  /*00a0*/  ISETP.NE.OR P0, PT, RZ, UR4, !P1 ;  /* 0x00000004ff007c0c */ /* 0x000fe4000cf05670 */
[----:B------:R-:W-:-:S04]  /*00b0*/  ULEA.HI UR5, UR5, UR4, URZ, 0x2 ;  /* 0x0000000405057291 */ /* 0x000fc8000f8f103f */
[----:B------:R-:W-:-:S04]  /*00c0*/  ULOP3.LUT UR5, UR5, 0xfffffffc, URZ, 0xc0, !UPT ;  /* 0xfffffffc05057892 */ /* 0x000fc8000f8ec03f */
[----:B------:R-:W-:-:S03]  /*00d0*/  UIADD3 UR10, UR4, -UR5, URZ ;  /* 0x80000005040a7290 */ /* 0x000fc6000fffe03f */
[----:B-1----:R-:W-:Y:S09]  /*00e0*/  @P0 BRA `(.L_x_1) ;  /* 0x00000000002c0947 */ /* 0x002ff20003800000 */
[----:B------:R-:W-:Y:S02]  /*00f0*/  ULDC.64 UR4, c[0x0][0x198] ;  /* 0x0000660000047ab9 */ /* 0x000fe40000000a00 */
[----:B------:R-:W-:Y:S02]  /*0100*/  UIADD3 UR6, UP0, UR4, 0xf0, URZ ;  /* 0x000000f004067890 */ /* 0x000fe4000ff1e03f */
[----:B------:R-:W-:Y:S02]  /*0110*/  UIADD3 UR8, UP1, UR4, 0x1f0, URZ ;  /* 0x000001f004087890 */ /* 0x000fe4000ff3e03f */
[----:B------:R-:W-:Y:S02]  /*0120*/  UIADD3 UR4, UP2, UR4, 0x2f0, URZ ;  /* 0x000002f004047890 */ /* 0x000fe4000ff5e03f */
[----:B------:R-:W-:Y:S02]  /*0130*/  UIADD3.X UR7, URZ, UR5, URZ, UP0, !UPT ;  /* 0x000000053f077290 */ /* 0x000fe400087fe43f */
[----:B------:R-:W-:-:S02]  /*0140*/  UIADD3.X UR9, URZ, UR5, URZ, UP1, !UPT ;  /* 0x000000053f097290 */ /* 0x000fc40008ffe43f */
[----:B------:R-:W-:-:S05]  /*0150*/  UIADD3.X UR5, URZ, UR5, URZ, UP2, !UPT ;  /* 0x000000053f057290 */ /* 0x000fca00097fe43f */
[----:B------:R1:W-:Y:S02]  /*0160*/  UTMACCTL.PF [UR6] ;  /* 0x00000000060079b9 */ /* 0x0003e40008040000 */
[----:B------:R1:W-:Y:S02]  /*0170*/  UTMACCTL.PF [UR8] ;  /* 0x00000000080079b9 */ /* 0x0003e40008040000 */
[----:B------:R1:W-:Y:S02]  /*0180*/  UTMACCTL.PF [UR4] ;  /* 0x00000000040079b9 */ /* 0x0003e40008040000 */
[----:B-1----:R-:W-:Y:S01]  /*0190*/  NOP ;  /* 0x0000000000007918 */ /* 0x002fe20000000000 */
.L_x_1:
[----:B------:R-:W-:Y:S05]  /*01a0*/  BSYNC B0 ;  /* 0x0000000000007941 */ /* 0x000fea0003800000 */
.L_x_0:
[----:B------:R-:W1:Y:S01]  /*01b0*/  SHFL.IDX PT, R4, R2, RZ, 0x1f ;  /* 0x00001fff02047589 */ /* 0x000e6200000e0000 */
[----:B--2---:R-:W-:Y:S01]  /*01c0*/  R2UR UR36, R3 ;  /* 0x00000000032472ca */ /* 0x004fe200000e0000 */
[----:B------:R-:W-:-:S12]  /*01d0*/  UISETP.NE.AND UP0, UPT, UR10, 0x1, UPT ;  /* 0x000000010a00788c */ /* 0x000fd8000bf05270 */
[----:B------:R-:W-:Y:S02]  /*01e0*/  UIADD3 UR7, UR36, -0x1, URZ ;  /* 0xffffffff24077890 */ /* 0x000fe4000fffe03f */
[----:B------:R-:W-:Y:S02]  /*01f0*/  UISETP.EQ.AND UP0, UPT, UR36, URZ, !UP0 ;  /* 0x0000003f2400728c */ /* 0x000fe4000c702270 */
[----:B------:R-:W-:Y:S02]  /*0200*/  UISETP.GE.U32.AND UP1, UPT, UR7, 0x4, UPT ;  /* 0x000000040700788c */ /* 0x000fe4000bf26070 */
[----:B------:R-:W-:Y:S01]  /*0210*/  USEL UR6, URZ, 0x1, !UP0 ;  /* 0x000000013f067887 */ /* 0x000fe2000c000000 */
[----:B-1----:R-:W-:-:S03]  /*0220*/  ISETP.NE.AND P0, PT, R4, RZ, PT ;  /* 0x000000ff0400720c */ /* 0x002fc60003f05270 */
[----:B------:R-:W-:-:S10]  /*0230*/  USEL UR6, UR6, 0x2, UP1 ;  /* 0x0000000206067887 */ /* 0x000fd40008800000 */
[----:B------:R-:W-:Y:S05]  /*0240*/  @P0 BRA `(.L_x_2) ;  /* 0x0000000000480947 */ /* 0x000fea0003800000 */
[----:B------:R-:W1:Y:S01]  /*0250*/  S2UR UR11, SR_CgaCtaId ;  /* 0x00000000000b79c3 */ /* 0x000e620000008800 */
[----:B------:R-:W-:Y:S01]  /*0260*/  UMOV UR4, 0x400 ;  /* 0x0000040000047882 */ /* 0x000fe20000000000 */
[----:B------:R-:W-:Y:S01]  /*0270*/  UMOV UR5, 0x1 ;  /* 0x0000000100057882 */ /* 0x000fe20000000000 */
[----:B------:R-:W-:Y:S01]  /*0280*/  UMOV UR8, 0x80 ;  /* 0x0000008000087882 */ /* 0x000fe20000000000 */
[----:B------:R-:W-:Y:S01]  /*0290*/  ELECT P0, URZ, PT ;  /* 0x00000000003f782f */ /* 0x000fe20003800000 */
[----:B------:R-:W-:-:S04]  /*02a0*/  UIADD3 UR8, -UR8, 0x100000, URZ ;  /* 0x0010000008087890 */ /* 0x000fc8000fffe13f */
[----:B------:R-:W-:Y:S02]  /*02b0*/  USHF.L.U32 UR9, UR8, 0xb, URZ ;  /* 0x0000000b08097899 */ /* 0x000fe4000800063f */
[----:B------:R-:W-:Y:S02]  /*02c0*/  USHF.L.U32 UR8, UR8, 0x1, URZ ;  /* 0x0000000108087899 */ /* 0x000fe4000800063f */
[----:B-1----:R-:W-:Y:S02]  /*02d0*/  ULEA UR11, UR11, UR4, 0x18 ;  /* 0x000000040b0b7291 */ /* 0x002fe4000f8ec03f */
[----:B------:R-:W-:-:S04]  /*02e0*/  UIADD3 UR4, -UR5, 0x100000, URZ ;  /* 0x0010000005047890 */ /* 0x000fc8000fffe13f */
[----:B------:R-:W-:Y:S02]  /*02f0*/  USHF.L.U32 UR5, UR4, 0xb, URZ ;  /* 0x0000000b04057899 */ /* 0x000fe4000800063f */
[----:B------:R-:W-:Y:S01]  /*0300*/  USHF.L.U32 UR4, UR4, 0x1, URZ ;  /* 0x0000000104047899 */ /* 0x000fe2000800063f */
[----:B------:R-:W1:Y:S11]  /*0310*/  FENCE.VIEW.ASYNC.S ;  /* 0x00000000000073c6 */ /* 0x000e760000000000 */
[----:B-1----:R1:W2:Y:S01]  /*0320*/  SYNCS.EXCH.64 URZ, [UR11+0xc050], UR4 ;  /* 0x00c050040b3f75b2 */ /* 0x0022a20008000100 */
[----:B------:R1:W3:Y:S01]  /*0330*/  SYNCS.EXCH.64 URZ, [UR11+0xc060], UR8 ;  /* 0x00c060080b3f75b2 */ /* 0x0002e20008000100 */
[----:B------:R1:W4:Y:S01]  /*0340*/  SYNCS.EXCH.64 URZ, [UR11+0xc058], UR4 ;  /* 0x00c058040b3f75b2 */ /* 0x0003220008000100 */
[----:B------:R1:W1:Y:S01]  /*0350*/  SYNCS.EXCH.64 URZ, [UR11+0xc068], UR8 ;  /* 0x00c068080b3f75b2 */ /* 0x0002620008000100 */
[----:B------:R-:W-:Y:S01]  /*0360*/  NOP ;  /* 0x0000000000007918 */ /* 0x000fe20000000000 */
.L_x_2:
[----:B------:R-:W5:Y:S01]  /*0370*/  SHFL.IDX PT, R3, R2, RZ, 0x1f ;  /* 0x00001fff02037589 */ /* 0x000f6200000e0000 */
[----:B------:R-:W-:Y:S01]  /*0380*/  NOP ;  /* 0x0000000000007918 */ /* 0x000fe20000000000 */
[----:B-----5:R-:W-:-:S13]  /*0390*/  ISETP.NE.AND P0, PT, R3, RZ, PT ;  /* 0x000000ff0300720c */ /* 0x020fda0003f05270 */
[----:B------:R-:W-:Y:S05]  /*03a0*/  @P0 BRA `(.L_x_3) ;  /* 0x0000000000600947 */ /* 0x000fea0003800000 */
[----:B-1----:R-:W1:Y:S01]  /*03b0*/  S2UR UR5, SR_CgaCtaId ;  /* 0x00000000000579c3 */ /* 0x002e620000008800 */
[----:B------:R-:W-:Y:S01]  /*03c0*/  UMOV UR4, 0x400 ;  /* 0x0000040000047882 */ /* 0x000fe20000000000 */
[----:B------:R-:W-:Y:S01]  /*03d0*/  UMOV UR8, 0x1 ;  /* 0x0000000100087882 */ /* 0x000fe20000000000 */
[----:B------:R-:W-:Y:S01]  /*03e0*/  UMOV UR12, 0x100 ;  /* 0x00000100000c7882 */ /* 0x000fe20000000000 */
[----:B------:R-:W-:-:S04]  /*03f0*/  UIADD3 UR8, -UR8, 0x100000, URZ ;  /* 0x0010000008087890 */ /* 0x000fc8000fffe13f */
[----:B------:R-:W-:Y:S02]  /*0400*/  USHF.L.U32 UR9, UR8, 0xb, URZ ;  /* 0x0000000b08097899 */ /* 0x000fe4000800063f */
[----:B------:R-:W-:Y:S01]  /*0410*/  USHF.L.U32 UR8, UR8, 0x1, URZ ;  /* 0x0000000108087899 */ /* 0x000fe2000800063f */
[----:B------:R-:W-:Y:S01]  /*0420*/  ELECT P0, URZ, PT ;  /* 0x00000000003f782f */ /* 0x000fe20003800000 */
[----:B-1----:R-:W-:Y:S02]  /*0430*/  ULEA UR11, UR5, UR4, 0x18 ;  /* 0x00000004050b7291 */ /* 0x002fe4000f8ec03f */
[----:B------:R-:W-:-:S04]  /*0440*/  UIADD3 UR4, -UR12, 0x100000, URZ ;  /* 0x001000000c047890 */ /* 0x000fc8000fffe13f */
[----:B------:R-:W-:Y:S02]  /*0450*/  USHF.L.U32 UR5, UR4, 0xb, URZ ;  /* 0x0000000b04057899 */ /* 0x000fe4000800063f */
[----:B------:R-:W-:Y:S01]  /*0460*/  USHF.L.U32 UR4, UR4, 0x1, URZ ;  /* 0x0000000104047899 */ /* 0x000fe2000800063f */
[----:B------:R-:W1:Y:S03]  /*0470*/  FENCE.VIEW.ASYNC.S ;  /* 0x00000000000073c6 */ /* 0x000e660000000000 */
[----:B-1----:R1:W1:Y:S08]  /*0480*/  SYNCS.EXCH.64 URZ, [UR11+0xc000], UR8 ;  /* 0x00c000080b3f75b2 */ /* 0x0022700008000100 */
[----:B------:R1:W1:Y:S01]  /*0490*/  SYNCS.EXCH.64 URZ, [UR11+0xc028], UR4 ;  /* 0x00c028040b3f75b2 */ /* 0x0002620008000100 */
        /* <DEDUP_REMOVED lines=8> */
[----:B------:R-:W-:Y:S01]  /*0520*/  NOP ;  /* 0x0000000000007918 */ /* 0x000fe20000000000 */
.L_x_3:
        /* <DEDUP_REMOVED lines=21> */
[----:B------:R-:W-:Y:S01]  /*0680*/  NOP ;  /* 0x0000000000007918 */ /* 0x000fe20000000000 */
.L_x_4:
[----:B------:R-:W5:Y:S01]  /*0690*/  SHFL.IDX PT, R3, R2, RZ, 0x1f ;  /* 0x00001fff02037589 */ /* 0x000f6200000e0000 */
[----:B------:R-:W-:Y:S01]  /*06a0*/  ELECT P0, URZ, PT ;  /* 0x00000000003f782f */ /* 0x000fe20003800000 */
[----:B------:R-:W-:Y:S01]  /*06b0*/  NOP ;  /* 0x0000000000007918 */ /* 0x000fe20000000000 */
[----:B-1----:R-:W-:Y:S02]  /*06c0*/  UMOV UR4, 0x80 ;  /* 0x0000008000047882 */ /* 0x002fe40000000000 */
[C---:B-----5:R-:W-:Y:S02]  /*06d0*/  ISETP.NE.OR P0, PT, R3.reuse, RZ, !P0 ;  /* 0x000000ff0300720c */ /* 0x060fe40004705670 */
[----:B------:R-:W-:-:S11]  /*06e0*/  ISETP.NE.AND P2, PT, R3, RZ, PT ;  /* 0x000000ff0300720c */ /* 0x000fd60003f45270 */
[----:B------:R-:W-:Y:S01]  /*06f0*/  VOTEU.ALL UP0, P0 ;  /* 0x00000000003f7886 */ /* 0x000fe20000000000 */
[----:B------:R-:W-:Y:S01]  /*0700*/  VOTEU.ALL UP1, P0 ;  /* 0x00000000003f7886 */ /* 0x000fe20000020000 */
[----:B------:R-:W-:Y:S01]  /*0710*/  VOTEU.ALL UP2, P0 ;  /* 0x00000000003f7886 */ /* 0x000fe20000040000 */
[----:B------:R-:W-:Y:S02]  /*0720*/  VOTEU.ALL UP3, P0 ;  /* 0x00000000003f7886 */ /* 0x000fe40000060000 */
[----:B------:R-:W1:Y:S01]  /*0730*/  @!UP0 S2UR UR9, SR_CgaCtaId ;  /* 0x00000000000989c3 */ /* 0x000e620000008800 */
[----:B------:R-:W-:Y:S01]  /*0740*/  @!UP0 UMOV UR8, 0x400 ;  /* 0x0000040000088882 */ /* 0x000fe20000000000 */
[----:B------:R-:W-:-:S04]  /*0750*/  @!UP0 UIADD3 UR4, -UR4, 0x100000, URZ ;  /* 0x0010000004048890 */ /* 0x000fc8000fffe13f */
[----:B------:R-:W-:Y:S02]  /*0760*/  @!UP0 USHF.L.U32 UR5, UR4, 0xb, URZ ;  /* 0x0000000b04058899 */ /* 0x000fe4000800063f */
[----:B------:R-:W-:Y:S02]  /*0770*/  @!UP0 USHF.L.U32 UR4, UR4, 0x1, URZ ;  /* 0x0000000104048899 */ /* 0x000fe4000800063f */
[----:B-1----:R-:W-:Y:S01]  /*0780*/  @!UP0 ULEA UR8, UR9, UR8, 0x18 ;  /* 0x0000000809088291 */ /* 0x002fe2000f8ec03f */
[----:B------:R-:W-:Y:S01]  /*0790*/  VOTEU.ALL UP0, P0 ;  /* 0x00000000003f7886 */ /* 0x000fe20000000000 */
[----:B------:R-:W1:Y:S10]  /*07a0*/  FENCE.VIEW.ASYNC.S ;  /* 0x00000000000073c6 */ /* 0x000e740000000000 */
[----:B-1----:R1:W1:Y:S01]  /*07b0*/  @!UP0 SYNCS.EXCH.64 URZ, [UR8+0xc090], UR4 ;  /* 0x00c09004083f85b2 */ /* 0x0022620008000100 */
[----:B------:R1:W1:Y:S01]  /*07c0*/  @!UP1 SYNCS.EXCH.64 URZ, [UR8+0xc098], UR4 ;  /* 0x00c09804083f95b2 */ /* 0x0002620008000100 */
[----:B------:R1:W1:Y:S01]  /*07d0*/  @!UP2 SYNCS.EXCH.64 URZ, [UR8+0xc0a0], UR4 ;  /* 0x00c0a004083fa5b2 */ /* 0x0002620008000100 */
[----:B------:R1:W1:Y:S01]  /*07e0*/  @!UP3 SYNCS.EXCH.64 URZ, [UR8+0xc0a8], UR4 ;  /* 0x00c0a804083fb5b2 */ /* 0x0002620008000100 */
[----:B------:R-:W-:Y:S01]  /*07f0*/  NOP ;  /* 0x0000000000007918 */ /* 0x000fe20000000000 */
[----:B------:R-:W-:Y:S05]  /*0800*/  @P2 BRA `(.L_x_5) ;  /* 0x0000000000402947 */ /* 0x000fea0003800000 */
[----:B-1----:R-:W1:Y:S01]  /*0810*/  S2UR UR5, SR_CgaCtaId ;  /* 0x00000000000579c3 */ /* 0x002e620000008800 */
[----:B------:R-:W-:Y:S01]  /*0820*/  UMOV UR4, 0x400 ;  /* 0x0000040000047882 */ /* 0x000fe20000000000 */
[----:B------:R-:W-:Y:S01]  /*0830*/  UMOV UR8, 0x20 ;  /* 0x0000002000087882 */ /* 0x000fe20000000000 */
[----:B------:R-:W-:Y:S01]  /*0840*/  UMOV UR9, 0x80 ;  /* 0x0000008000097882 */ /* 0x000fe20000000000 */
[----:B------:R-:W-:Y:S01]  /*0850*/  ELECT P0, URZ, PT ;  /* 0x00000000003f782f */ /* 0x000fe20003800000 */
[----:B-1----:R-:W-:Y:S02]  /*0860*/  ULEA UR11, UR5, UR4, 0x18 ;  /* 0x00000004050b7291 */ /* 0x002fe4000f8ec03f */
[----:B------:R-:W-:-:S04]  /*0870*/  UIADD3 UR4, -UR8, 0x100000, URZ ;  /* 0x0010000008047890 */ /* 0x000fc8000fffe13f */
[----:B------:R-:W-:Y:S02]  /*0880*/  USHF.L.U32 UR5, UR4, 0xb, URZ ;  /* 0x0000000b04057899 */ /* 0x000fe4000800063f */
[----:B------:R-:W-:Y:S02]  /*0890*/  USHF.L.U32 UR4, UR4, 0x1, URZ ;  /* 0x0000000104047899 */ /* 0x000fe4000800063f */
[----:B------:R-:W-:-:S04]  /*08a0*/  UIADD3 UR8, -UR9, 0x100000, URZ ;  /* 0x0010000009087890 */ /* 0x000fc8000fffe13f */
[----:B------:R-:W-:Y:S02]  /*08b0*/  USHF.L.U32 UR9, UR8, 0xb, URZ ;  /* 0x0000000b08097899 */ /* 0x000fe4000800063f */
[----:B------:R-:W-:Y:S01]  /*08c0*/  USHF.L.U32 UR8, UR8, 0x1, URZ ;  /* 0x0000000108087899 */ /* 0x000fe2000800063f */
[----:B------:R-:W1:Y:S03]  /*08d0*/  FENCE.VIEW.ASYNC.S ;  /* 0x00000000000073c6 */ /* 0x000e660000000000 */
[----:B-1----:R1:W1:Y:S08]  /*08e0*/  SYNCS.EXCH.64 URZ, [UR11+0xc0c0], UR4 ;  /* 0x00c0c0040b3f75b2 */ /* 0x0022700008000100 */
[----:B------:R1:W1:Y:S01]  /*08f0*/  SYNCS.EXCH.64 URZ, [UR11+0xc0c8], UR8 ;  /* 0x00c0c8080b3f75b2 */ /* 0x0002620008000100 */
[----:B------:R-:W-:Y:S01]  /*0900*/  NOP ;  /* 0x0000000000007918 */ /* 0x000fe20000000000 */
.L_x_5:
[----:B------:R-:W-:Y:S01]  /*0910*/  ISETP.NE.AND P0, PT, RZ, UR36, PT ;  /* 0x00000024ff007c0c */ /* 0x000fe2000bf05270 */
[----:B------:R-:W-:Y:S01]  /*0920*/  IMAD.U32 R2, RZ, RZ, UR10 ;  /* 0x0000000aff027e24 */ /* 0x000fe2000f8e00ff */
[----:B------:R-:W-:Y:S01]  /*0930*/  NOP ;  /* 0x0000000000007918 */ /* 0x000fe20000000000 */
[----:B------:R-:W-:Y:S01]  /*0940*/  UISETP.NE.AND UP1, UPT, UR36, 0x1, UPT ;  /* 0x000000012400788c */ /* 0x000fe2000bf25270 */
[----:B-1234-:R-:W-:Y:S02]  /*0950*/  BAR.SYNC.DEFER_BLOCKING 0x0 ;  /* 0x0000000000007b1d */ /* 0x01efe40000010000 */
[----:B------:R-:W-:-:S07]  /*0960*/  ISETP.EQ.AND P2, PT, R2, 0x1, P1 ;  /* 0x000000010200780c */ /* 0x000fce0000f42270 */
[----:B------:R-:W-:Y:S06]  /*0970*/  @!P0 BRA `(.L_x_6) ;  /* 0x0000009800e48947 */ /* 0x000fec0003800000 */
[----:B------:R-:W-:-:S06]  /*0980*/  UISETP.GT.U32.AND UP0, UPT, UR7, 0x3, UPT ;  /* 0x000000030700788c */ /* 0x000fcc000bf04070 */
[----:B------:R-:W-:-:S13]  /*0990*/  PLOP3.LUT P0, PT, PT, PT, UP0, 0x80, 0x0 ;  /* 0x000000000000781c */ /* 0x000fda0003f0f008 */
[----:B------:R-:W-:Y:S05]  /*09a0*/  @P0 EXIT ;  /* 0x000000000000094d */ /* 0x000fea0003800000 */
.L_x_7:
[----:B------:R-:W-:-:S08]  /*09b0*/  NOP ;  /* 0x0000000000007918 */ /* 0x000fd00000000000 */
[----:B------:R-:W1:Y:S02]  /*09c0*/  USETMAXREG.TRY_ALLOC.CTAPOOL UP0, 0xf0 ;  /* 0x000000f0000079c8 */ /* 0x000e640008000600 */
[----:B-1----:R-:W-:-:S13]  /*09d0*/  PLOP3.LUT P0, PT, PT, PT, UP0, 0x80, 0x0 ;  /* 0x000000000000781c */ /* 0x002fda0003f0f008 */
[----:B------:R-:W-:Y:S05]  /*09e0*/  @!P0 BRA `(.L_x_7) ;  /* 0xfffffffc00f08947 */ /* 0x000fea000383ffff */
[----:B------:R-:W-:Y:S01]  /*09f0*/  PLOP3.LUT P0, PT, PT, PT, UP1, 0x80, 0x0 ;  /* 0x000000000000781c */ /* 0x000fe20003f0f018 */
[----:B------:R-:W1:Y:S01]  /*0a00*/  S2UR UR8, SR_CTAID.X ;  /* 0x00000000000879c3 */ /* 0x000e620000002500 */
[----:B------:R-:W-:Y:S01]  /*0a10*/  UMOV UR4, URZ ;  /* 0x0000003f00047c82 */ /* 0x000fe20008000000 */
[----:B------:R-:W-:-:S10]  /*0a20*/  UMOV UR5, URZ ;  /* 0x0000003f00057c82 */ /* 0x000fd40008000000 */
[----:B------:R-:W-:Y:S05]  /*0a30*/  @!P0 BRA `(.L_x_8) ;  /* 0x00000000003c8947 */ /* 0x000fea0003800000 */
[----:B------:R-:W-:Y:S01]  /*0a40*/  UISETP.NE.AND UP0, UPT, UR36, 0x2, UPT ;  /* 0x000000022400788c */ /* 0x000fe2000bf05270 */
[----:B------:R-:W-:-:S05]  /*0a50*/  UMOV UR5, 0x1 ;  /* 0x0000000100057882 */ /* 0x000fca0000000000 */
[----:B------:R-:W-:-:S13]  /*0a60*/  PLOP3.LUT P1, PT, PT, PT, UP0, 0x80, 0x0 ;  /* 0x000000000000781c */ /* 0x000fda0003f2f008 */
[----:B------:R-:W-:Y:S05]  /*0a70*/  @!P1 BRA `(.L_x_8) ;  /* 0x00000000002c9947 */ /* 0x000fea0003800000 */
[----:B------:R-:W-:-:S06]  /*0a80*/  UISETP.NE.AND UP0, UPT, UR36, 0x3, UPT ;  /* 0x000000032400788c */ /* 0x000fcc000bf05270 */
[----:B------:R-:W-:-:S13]  /*0a90*/  PLOP3.LUT P1, PT, PT, PT, UP0, 0x80, 0x0 ;  /* 0x000000000000781c */ /* 0x000fda0003f2f008 */
[----:B------:R-:W-:Y:S05]  /*0aa0*/  @!P1 BRA `(.L_x_9) ;  /* 0x0000000000189947 */ /* 0x000fea0003800000 */
[----:B------:R-:W-:-:S11]  /*0ab0*/  UISETP.NE.AND UP0, UPT, UR36, 0x4, UPT ;  /* 0x000000042400788c */ /* 0x000fd6000bf05270 */
[----:B------:R-:W-:Y:S01]  /*0ac0*/  @!UP0 UMOV UR4, 0x1 ;  /* 0x0000000100048882 */ /* 0x000fe20000000000 */
[----:B------:R-:W-:Y:S01]  /*0ad0*/  @!UP0 UMOV UR5, 0x1 ;  /* 0x0000000100058882 */ /* 0x000fe20000000000 */
[----:B------:R-:W-:Y:S01]  /*0ae0*/  @UP0 UMOV UR4, URZ ;  /* 0x0000003f00040c82 */ /* 0x000fe20008000000 */
[----:B------:R-:W-:Y:S01]  /*0af0*/  @UP0 UMOV UR5, URZ ;  /* 0x0000003f00050c82 */ /* 0x000fe20008000000 */
[----:B------:R-:W-:Y:S05]  /*0b00*/  BRA `(.L_x_8) ;  /* 0x0000000000087947 */ /* 0x000fea0003800000 */
.L_x_9:
[----:B------:R-:W-:Y:S01]  /*0b10*/  UMOV UR4, 0x1 ;  /* 0x0000000100047882 */ /* 0x000fe20000000000 */
[----:B------:R-:W-:-:S05]  /*0b20*/  UMOV UR5, URZ ;  /* 0x0000003f00057c82 */ /* 0x000fca0008000000 */
.L_x_8:
[----:B------:R-:W-:Y:S05]  /*0b30*/  @!P0 BRA `(.L_x_10) ;  /* 0x0000000000408947 */ /* 0x000fea0003800000 */
[----:B------:R-:W-:-:S06]  /*0b40*/  UISETP.NE.AND UP0, UPT, UR36, 0x2, UPT ;  /* 0x000000022400788c */ /* 0x000fcc000bf05270 */
[----:B------:R-:W-:-:S13]  /*0b50*/  PLOP3.LUT P0, PT, PT, PT, UP0, 0x80, 0x0 ;  /* 0x000000000000781c */ /* 0x000fda0003f0f008 */
[----:B------:R-:W-:Y:S05]  /*0b60*/  @!P0 BRA `(.L_x_11) ;  /* 0x00000000002c8947 */ /* 0x000fea0003800000 */
[----:B------:R-:W-:-:S06]  /*0b70*/  UISETP.NE.AND UP0, UPT, UR36, 0x3, UPT ;  /* 0x000000032400788c */ /* 0x000fcc000bf05270 */
[----:B------:R-:W-:-:S13]  /*0b80*/  PLOP3.LUT P0, PT, PT, PT, UP0, 0x80, 0x0 ;  /* 0x000000000000781c */ /* 0x000fda0003f0f008 */
[----:B------:R-:W-:Y:S05]  /*0b90*/  @!P0 BRA `(.L_x_12) ;  /* 0x0000000000188947 */ /* 0x000fea0003800000 */
[----:B------:R-:W-:Y:S01]  /*0ba0*/  UISETP.NE.AND UP0, UPT, UR36, 0x4, UPT ;  /* 0x000000042400788c */ /* 0x000fe2000bf05270 */
[----:B-1----:R-:W-:-:S05]  /*0bb0*/  UMOV UR37, UR8 ;  /* 0x0000000800257c82 */ /* 0x002fca0008000000 */
[----:B------:R-:W-:-:S13]  /*0bc0*/  PLOP3.LUT P0, PT, PT, PT, UP0, 0x80, 0x0 ;  /* 0x000000000000781c */ /* 0x000fda0003f0f008 */
[----:B------:R-:W-:Y:S05]  /*0bd0*/  @P0 BRA `(.L_x_13) ;  /* 0x00000000001c0947 */ /* 0x000fea0003800000 */
[----:B------:R-:W-:Y:S01]  /*0be0*/  ULEA UR37, UR8, 0x3, 0x1 ;  /* 0x0000000308257891 */ /* 0x000fe2000f8e083f */
[----:B------:R-:W-:Y:S11]  /*0bf0*/  BRA `(.L_x_13) ;  /* 0x0000000000147947 */ /* 0x000ff60003800000 */
.L_x_12:
[----:B-1----:R-:W-:Y:S01]  /*0c00*/  ULEA UR37, UR8, 0x2, 0x1 ;  /* 0x0000000208257891 */ /* 0x002fe2000f8e083f */
[----:B------:R-:W-:Y:S11]  /*0c10*/  BRA `(.L_x_13) ;  /* 0x00000000000c7947 */ /* 0x000ff60003800000 */
.L_x_11:
[----:B-1----:R-:W-:Y:S01]  /*0c20*/  ULEA UR37, UR8, 0x1, 0x1 ;  /* 0x0000000108257891 */ /* 0x002fe2000f8e083f */
[----:B------:R-:W-:Y:S11]  /*0c30*/  BRA `(.L_x_13) ;  /* 0x0000000000047947 */ /* 0x000ff60003800000 */
.L_x_10:
[----:B-1----:R-:W-:-:S12]  /*0c40*/  USHF.L.U32 UR37, UR8, 0x1, URZ ;  /* 0x0000000108257899 */ /* 0x002fd8000800063f */
.L_x_13:
[----:B------:R-:W-:-:S04]  /*0c50*/  ULOP3.LUT UR9, UR6, 0x1, URZ, 0xfc, !UPT ;  /* 0x0000000106097892 */ /* 0x000fc8000f8efc3f */
[----:B------:R-:W-:-:S06]  /*0c60*/  UISETP.NE.AND UP0, UPT, UR9, 0x3, UPT ;  /* 0x000000030900788c */ /* 0x000fcc000bf05270 */
[----:B------:R-:W-:-:S13]  /*0c70*/  PLOP3.LUT P0, PT, PT, PT, UP0, 0x80, 0x0 ;  /* 0x000000000000781c */ /* 0x000fda0003f0f008 */
[----:B------:R-:W-:Y:S05]  /*0c80*/  @!P0 BRA `(.L_x_14) ;  /* 0x0000000000048947 */ /* 0x000fea0003800000 */
[----:B------:R-:W-:Y:S01]  /*0c90*/  BPT.TRAP 0x1 ;  /* 0x000000040000795c */ /* 0x000fe20000300000 */
.L_x_14:
[----:B------:R-:W1:Y:S01]  /*0ca0*/  S2UR UR9, SR_CgaCtaId ;  /* 0x00000000000979c3 */ /* 0x000e620000008800 */
[----:B------:R-:W-:Y:S01]  /*0cb0*/  UMOV UR38, 0x400 ;  /* 0x0000040000267882 */ /* 0x000fe20000000000 */
[----:B------:R-:W-:Y:S01]  /*0cc0*/  IMAD.U32 R9, RZ, RZ, UR4 ;  /* 0x00000004ff097e24 */ /* 0x000fe2000f8e00ff */
[----:B------:R-:W-:Y:S01]  /*0cd0*/  SHF.R.S32.HI R3, RZ, 0x1f, R0 ;  /* 0x0000001fff037819 */ /* 0x000fe20000011400 */
[----:B------:R-:W-:-:S03]  /*0ce0*/  ULEA UR4, UR8, 0xff, 0x7 ;  /* 0x000000ff08047891 */ /* 0x000fc6000f8e383f */
[----:B------:R-:W-:Y:S01]  /*0cf0*/  SHF.L.U32 R9, R9, 0x1f, RZ ;  /* 0x0000001f09097819 */ /* 0x000fe200000006ff */
[----:B------:R-:W2:Y:S01]  /*0d00*/  LDC R7, c[0x0][0x28c] ;  /* 0x0000a300ff077b82 */ /* 0x000ea20000000800 */
[----:B------:R-:W-:Y:S01]  /*0d10*/  LEA.HI R3, R3, R0, RZ, 0x7 ;  /* 0x0000000003037211 */ /* 0x000fe200078f38ff */
[----:B------:R-:W-:-:S03]  /*0d20*/  USHF.R.U32.HI UR4, URZ, 0x7, UR4 ;  /* 0x000000073f047899 */ /* 0x000fc60008011604 */
[----:B------:R-:W-:-:S04]  /*0d30*/  LOP3.LUT R3, R3, 0xffffff80, RZ, 0xc0, !PT ;  /* 0xffffff8003037812 */ /* 0x000fc800078ec0ff */
[----:B------:R-:W-:-:S04]  /*0d40*/  IADD3 R3, -R3, R0, RZ ;  /* 0x0000000003037210 */ /* 0x000fc80007ffe1ff */
[----:B------:R-:W-:Y:S01]  /*0d50*/  SHF.R.S32.HI R2, RZ, 0x1f, R3 ;  /* 0x0000001fff027819 */ /* 0x000fe20000011403 */
[----:B-1----:R-:W-:-:S03]  /*0d60*/  ULEA UR38, UR9, UR38, 0x18 ;  /* 0x0000002609267291 */ /* 0x002fc6000f8ec03f */
[CC--:B------:R-:W-:Y:S02]  /*0d70*/  LEA.HI R4, R2.reuse, R3.reuse, RZ, 0x2 ;  /* 0x0000000302047211 */ /* 0x0c0fe400078f10ff */
[----:B------:R-:W-:Y:S01]  /*0d80*/  LEA.HI R2, R2, R3, RZ, 0x5 ;  /* 0x0000000302027211 */ /* 0x000fe200078f28ff */
[----:B------:R-:W-:Y:S01]  /*0d90*/  ULEA UR9, UR5, UR38, 0x3 ;  /* 0x0000002605097291 */ /* 0x000fe2000f8e183f */
[--C-:B------:R-:W-:Y:S02]  /*0da0*/  SHF.R.S32.HI R6, RZ, 0x2, R4.reuse ;  /* 0x00000002ff067819 */ /* 0x100fe40000011404 */
[----:B------:R-:W-:Y:S01]  /*0db0*/  SHF.R.S32.HI R5, RZ, 0x1f, R4 ;  /* 0x0000001fff057819 */ /* 0x000fe20000011404 */
[----:B--2---:R-:W-:Y:S01]  /*0dc0*/  VIADD R0, R7, 0x7f ;  /* 0x0000007f07007836 */ /* 0x004fe20000000000 */
[----:B------:R-:W-:Y:S02]  /*0dd0*/  LOP3.LUT R4, R4, 0x7ffffffc, RZ, 0xc0, !PT ;  /* 0x7ffffffc04047812 */ /* 0x000fe400078ec0ff */
[----:B------:R-:W-:-:S02]  /*0de0*/  LEA.HI R5, R5, R6, RZ, 0x3 ;  /* 0x0000000605057211 */ /* 0x000fc400078f18ff */
[----:B------:R-:W1:Y:S01]  /*0df0*/  SYNCS.PHASECHK.TRANS64.TRYWAIT P1, [UR9+0xc050], R9 ;  /* 0x00c05009ff0075a7 */ /* 0x000e620008020149 */
[----:B------:R-:W-:Y:S02]  /*0e00*/  SHF.R.S32.HI R2, RZ, 0x5, R2 ;  /* 0x00000005ff027819 */ /* 0x000fe40000011402 */
[----:B------:R-:W-:Y:S02]  /*0e10*/  LOP3.LUT R7, R5, 0xfffffff8, RZ, 0xc0, !PT ;  /* 0xfffffff805077812 */ /* 0x000fe400078ec0ff */
[----:B------:R-:W-:Y:S02]  /*0e20*/  SHF.R.S32.HI R5, RZ, 0x1f, R0 ;  /* 0x0000001fff057819 */ /* 0x000fe40000011400 */
[----:B------:R-:W-:Y:S01]  /*0e30*/  IADD3 R4, R3, -R4, RZ ;  /* 0x8000000403047210 */ /* 0x000fe20007ffe0ff */
[----:B------:R-:W-:Y:S01]  /*0e40*/  IMAD.IADD R7, R6, 0x1, -R7 ;  /* 0x0000000106077824 */ /* 0x000fe200078e0a07 */
[----:B------:R-:W-:Y:S01]  /*0e50*/  LEA.HI R5, R5, R0, RZ, 0x7 ;  /* 0x0000000005057211 */ /* 0x000fe200078f38ff */
[----:B------:R-:W-:-:S02]  /*0e60*/  IMAD.U32 R3, RZ, RZ, UR37 ;  /* 0x00000025ff037e24 */ /* 0x000fc4000f8e00ff */
[----:B------:R-:W-:Y:S01]  /*0e70*/  IMAD R0, R2, 0x10, R7 ;  /* 0x0000001002007824 */ /* 0x000fe200078e0207 */
[----:B------:R-:W-:-:S04]  /*0e80*/  SHF.R.S32.HI R5, RZ, 0x7, R5 ;  /* 0x00000007ff057819 */ /* 0x000fc80000011405 */
[----:B------:R-:W-:Y:S01]  /*0e90*/  VIMNMX R8, R5, UR4, PT ;  /* 0x0000000405087c48 */ /* 0x000fe2000bfe0100 */
[----:B-1----:R-:W-:Y:S06]  /*0ea0*/  @!P1 BRA `(.L_x_15) ;  /* 0x000000a400b89947 */ /* 0x002fec0003800000 */
.L_x_99:
[----:B------:R-:W-:Y:S01]  /*0eb0*/  SHF.L.U32 R7, R4, 0x1, RZ ;  /* 0x0000000104077819 */ /* 0x000fe200000006ff */
[----:B------:R-:W-:Y:S01]  /*0ec0*/  IMAD R0, R3, 0x40, R0 ;  /* 0x0000004003007824 */ /* 0x000fe200078e0200 */
[----:B------:R-:W-:Y:S06]  /*0ed0*/  @!P0 BRA `(.L_x_16) ;  /* 0x0000000000048947 */ /* 0x000fec0003800000 */
[----:B------:R-:W-:Y:S01]  /*0ee0*/  BPT.TRAP 0x1 ;  /* 0x000000040000795c */ /* 0x000fe20000300000 */
.L_x_16:
[----:B-1----:R-:W-:-:S04]  /*0ef0*/  SHF.L.U32 R9, RZ, 0x1f, RZ ;  /* 0x0000001fff097819 */ /* 0x002fc800000006ff */
[----:B------:R-:W1:Y:S02]  /*0f00*/  SYNCS.PHASECHK.TRANS64.TRYWAIT P1, [UR38+0xc000], R9 ;  /* 0x00c00009ff0075a7 */ /* 0x000e640008020166 */
[----:B-1----:R-:W-:Y:S05]  /*0f10*/  @!P1 BRA `(.L_x_17) ;  /* 0x000000a400b49947 */ /* 0x002fea0003800000 */
.L_x_100:
[----:B------:R-:W-:Y:S02]  /*0f20*/  UISETP.NE.AND UP0, UPT, UR36, 0x1, UPT ;  /* 0x000000012400788c */ /* 0x000fe4000bf05270 */
[----:B------:R-:W-:Y:S02]  /*0f30*/  UIADD3 UR13, UR38, 0xc090, URZ ;  /* 0x0000c090260d7890 */ /* 0x000fe4000fffe03f */
[----:B------:R-:W-:Y:S02]  /*0f40*/  USEL UR4, URZ, 0x1, UP0 ;  /* 0x000000013f047887 */ /* 0x000fe40008000000 */
[----:B------:R-:W-:-:S04]  /*0f50*/  ULEA UR16, UR36, UR13, 0x3 ;  /* 0x0000000d24107291 */ /* 0x000fc8000f8e183f */
[----:B-1----:R-:W-:-:S05]  /*0f60*/  IMAD.U32 R2, RZ, RZ, UR4 ;  /* 0x00000004ff027e24 */ /* 0x002fca000f8e00ff */
[----:B------:R-:W-:-:S04]  /*0f70*/  SHF.L.U32 R2, R2, 0x1f, RZ ;  /* 0x0000001f02027819 */ /* 0x000fc800000006ff */
[----:B------:R-:W1:Y:S02]  /*0f80*/  SYNCS.PHASECHK.TRANS64.TRYWAIT P1, [UR16+-0x8], R2 ;  /* 0xfffff802ff0075a7 */ /* 0x000e640008020150 */
[----:B-1----:R-:W-:Y:S05]  /*0f90*/  @!P1 BRA `(.L_x_18) ;  /* 0x000000a400ac9947 */ /* 0x002fea0003800000 */
.L_x_101:
[----:B------:R-:W-:Y:S01]  /*0fa0*/  USHF.R.U32.HI UR4, URZ, 0x4, UR38 ;  /* 0x000000043f047899 */ /* 0x000fe20008011626 */
[----:B------:R-:W-:Y:S01]  /*0fb0*/  WARPGROUP.ARRIVE ;  /* 0x00000000000079c5 */ /* 0x000fe20000000000 */
[----:B------:R-:W-:Y:S01]  /*0fc0*/  UIADD3 UR8, UR38, 0x2000, URZ ;  /* 0x0000200026087890 */ /* 0x000fe2000fffe03f */
[C---:B------:R-:W-:Y:S01]  /*0fd0*/  VIADD R5, R7.reuse, 0x9 ;  /* 0x0000000907057836 */ /* 0x040fe20000000000 */
[----:B------:R-:W-:Y:S01]  /*0fe0*/  ULOP3.LUT UR4, UR4, 0x3fff, URZ, 0xc0, !UPT ;  /* 0x00003fff04047892 */ /* 0x000fe2000f8ec03f */
[C---:B------:R-:W-:Y:S01]  /*0ff0*/  ISETP.GT.AND P2, PT, R0.reuse, R7, PT ;  /* 0x000000070000720c */ /* 0x040fe20003f44270 */
[----:B------:R-:W-:Y:S01]  /*1000*/  USHF.R.U32.HI UR8, URZ, 0x4, UR8 ;  /* 0x000000043f087899 */ /* 0x000fe20008011608 */
[C---:B------:R-:W-:Y:S01]  /*1010*/  IADD3 R13, R7.reuse, 0x11, RZ ;  /* 0x00000011070d7810 */ /* 0x040fe20007ffe0ff */
[----:B------:R-:W-:Y:S01]  /*1020*/  ULOP3.LUT UR4, UR4, 0x10000, URZ, 0xfc, !UPT ;  /* 0x0001000004047892 */ /* 0x000fe2000f8efc3f */
[C---:B------:R-:W-:Y:S01]  /*1030*/  ISETP.GE.AND P4, PT, R0.reuse, R5, PT ;  /* 0x000000050000720c */ /* 0x040fe20003f86270 */
[----:B------:R-:W-:Y:S01]  /*1040*/  ULOP3.LUT UR12, UR8, 0x3fff, URZ, 0xc0, !UPT ;  /* 0x00003fff080c7892 */ /* 0x000fe2000f8ec03f */
[C---:B------:R-:W-:Y:S01]  /*1050*/  VIADD R5, R7.reuse, 0x19 ;  /* 0x0000001907057836 */ /* 0x040fe20000000000 */
[----:B------:R-:W-:Y:S01]  /*1060*/  ULEA UR4, UR5, UR4, 0x8 ;  /* 0x0000000405047291 */ /* 0x000fe2000f8e403f */
[C---:B-1----:R-:W-:Y:S01]  /*1070*/  IADD3 R3, R7.reuse, 0x8, RZ ;  /* 0x0000000807037810 */ /* 0x042fe20007ffe0ff */
[----:B------:R-:W-:Y:S01]  /*1080*/  ULOP3.LUT UR14, UR12, 0x10000, URZ, 0xfc, !UPT ;  /* 0x000100000c0e7892 */ /* 0x000fe2000f8efc3f */
[C---:B------:R-:W-:Y:S01]  /*1090*/  ISETP.GE.AND P1, PT, R0.reuse, R7, PT ;  /* 0x000000070000720c */ /* 0x040fe20003f26270 */
[----:B------:R-:W-:Y:S01]  /*10a0*/  UMOV UR5, 0x80000020 ;  /* 0x8000002000057882 */ /* 0x000fe20000000000 */
[----:B------:R-:W-:Y:S01]  /*10b0*/  UMOV UR11, 0x80000020 ;  /* 0x80000020000b7882 */ /* 0x000fe20000000000 */
[----:B------:R-:W-:Y:S01]  /*10c0*/  UMOV UR9, UR5 ;  /* 0x0000000500097c82 */ /* 0x000fe20008000000 */
[----:B------:R-:W-:Y:S01]  /*10d0*/  UMOV UR8, UR4 ;  /* 0x0000000400087c82 */ /* 0x000fe20008000000 */
[C---:B------:R-:W-:Y:S01]  /*10e0*/  ISETP.GE.AND P5, PT, R0.reuse, R13, PT ;  /* 0x0000000d0000720c */ /* 0x040fe20003fa6270 */
[----:B------:R-:W-:Y:S01]  /*10f0*/  UMOV UR10, UR14 ;  /* 0x0000000e000a7c82 */ /* 0x000fe20008000000 */
[C---:B------:R-:W-:Y:S01]  /*1100*/  ISETP.GE.AND P3, PT, R0.reuse, R3, PT ;  /* 0x000000030000720c */ /* 0x040fe20003f66270 */
[----:B------:R-:W-:Y:S01]  /*1110*/  HGMMA.64x128x16.F32.BF16 R24, gdesc[UR8], RZ, !UPT, gsb0 ;  /* 0x01e00000081879f0 */ /* 0x000fe2000c0018ff */
[----:B------:R-:W-:Y:S01]  /*1120*/  UIADD3 UR8, UR4, 0x2, URZ ;  /* 0x0000000204087890 */ /* 0x000fe2000fffe03f */
[C---:B------:R-:W-:Y:S01]  /*1130*/  VIADD R3, R7.reuse, 0x18 ;  /* 0x0000001807037836 */ /* 0x040fe20000000000 */
[----:B------:R-:W-:Y:S01]  /*1140*/  UIADD3 UR10, UR14, 0x2, URZ ;  /* 0x000000020e0a7890 */ /* 0x000fe2000fffe03f */
[----:B------:R-:W-:Y:S01]  /*1150*/  VIADD R11, R7, 0x10 ;  /* 0x00000010070b7836 */ /* 0x000fe20000000000 */
[----:B------:R-:W-:Y:S01]  /*1160*/  UMOV UR9, 0x80000020 ;  /* 0x8000002000097882 */ /* 0x000fe20000000000 */
[----:B------:R-:W-:Y:S01]  /*1170*/  UMOV UR11, 0x80000020 ;  /* 0x80000020000b7882 */ /* 0x000fe20000000000 */
[----:B------:R-:W-:Y:S01]  /*1180*/  P2R R12, PR, RZ, 0x1 ;  /* 0x00000001ff0c7803 */ /* 0x000fe20000000000 */
[----:B------:R-:W-:Y:S01]  /*1190*/  USHF.L.U32 UR7, UR7, 0x3, URZ ;  /* 0x0000000307077899 */ /* 0x000fe2000800063f */
[----:B------:R-:W-:-:S03]  /*11a0*/  ISETP.GE.AND P6, PT, R0, R11, PT ;  /* 0x0000000b0000720c */ /* 0x000fc60003fc6270 */
[----:B------:R-:W-:Y:S01]  /*11b0*/  ULOP3.LUT UR7, UR7, 0x8, URZ, 0xc, !UPT ;  /* 0x0000000807077892 */ /* 0x000fe2000f8e0c3f */
[----:B------:R-:W-:Y:S02]  /*11c0*/  WARPGROUP.DEPBAR.LE gsb0, 0x0 ;  /* 0x00008000000079c5 */ /* 0x000fe40000010000 */
[----:B------:R-:W-:-:S06]  /*11d0*/  WARPGROUP.ARRIVE ;  /* 0x00000000000079c5 */ /* 0x000fcc0000000000 */
[----:B------:R-:W-:Y:S01]  /*11e0*/  HGMMA.64x128x16.F32.BF16 R24, gdesc[UR8], R24, gsb0 ;  /* 0x01e00000081879f0 */ /* 0x000fe20008001818 */
[----:B------:R-:W-:Y:S02]  /*11f0*/  ULDC UR10, c[0x0][0x604] ;  /* 0x00018100000a7ab9 */ /* 0x000fe40000000800 */
[----:B------:R-:W-:Y:S02]  /*1200*/  WARPGROUP.DEPBAR.LE gsb0, 0x0 ;  /* 0x00008000000079c5 */ /* 0x000fe40000010000 */
[----:B------:R-:W-:Y:S02]  /*1210*/  FSEL R25, R25, -INF , P2 ;  /* 0xff80000019197808 */ /* 0x000fe40001000000 */
[----:B------:R-:W-:Y:S02]  /*1220*/  FSEL R31, R31, -INF , P2 ;  /* 0xff8000001f1f7808 */ /* 0x000fe40001000000 */
[----:B------:R-:W-:Y:S01]  /*1230*/  ISETP.GE.AND P2, PT, R0, R5, PT ;  /* 0x000000050000720c */ /* 0x000fe20003f46270 */
[----:B------:R-:W-:Y:S01]  /*1240*/  VIADD R5, R7, 0x21 ;  /* 0x0000002107057836 */ /* 0x000fe20000000000 */
[----:B------:R-:W-:-:S02]  /*1250*/  FSEL R29, R29, -INF , P4 ;  /* 0xff8000001d1d7808 */ /* 0x000fc40002000000 */
[----:B------:R-:W-:Y:S02]  /*1260*/  FSEL R35, R35, -INF , P4 ;  /* 0xff80000023237808 */ /* 0x000fe40002000000 */
[----:B------:R-:W-:Y:S02]  /*1270*/  ISETP.GE.AND P4, PT, R0, R5, PT ;  /* 0x000000050000720c */ /* 0x000fe40003f86270 */
[----:B------:R-:W-:Y:S02]  /*1280*/  IADD3 R5, R7, 0x29, RZ ;  /* 0x0000002907057810 */ /* 0x000fe40007ffe0ff */
[----:B------:R-:W-:Y:S02]  /*1290*/  FSEL R24, R24, -INF , P1 ;  /* 0xff80000018187808 */ /* 0x000fe40000800000 */
[----:B------:R-:W-:Y:S02]  /*12a0*/  FSEL R33, R33, -INF , P5 ;  /* 0xff80000021217808 */ /* 0x000fe40002800000 */
[----:B------:R-:W-:-:S02]  /*12b0*/  FSEL R39, R39, -INF , P5 ;  /* 0xff80000027277808 */ /* 0x000fc40002800000 */
[----:B------:R-:W-:Y:S02]  /*12c0*/  ISETP.GE.AND P5, PT, R0, R5, PT ;  /* 0x000000050000720c */ /* 0x000fe40003fa6270 */
[----:B------:R-:W-:Y:S02]  /*12d0*/  FSEL R28, R28, -INF , P3 ;  /* 0xff8000001c1c7808 */ /* 0x000fe40001800000 */
[----:B------:R-:W-:Y:S02]  /*12e0*/  FMNMX R5, R24, R25, !PT ;  /* 0x0000001918057209 */ /* 0x000fe40007800000 */
[----:B------:R-:W-:Y:S02]  /*12f0*/  FSEL R30, R30, -INF , P1 ;  /* 0xff8000001e1e7808 */ /* 0x000fe40000800000 */
[----:B------:R-:W-:Y:S02]  /*1300*/  ISETP.GE.AND P1, PT, R0, R3, PT ;  /* 0x000000030000720c */ /* 0x000fe40003f26270 */
[----:B------:R-:W-:-:S02]  /*1310*/  IADD3 R3, R7, 0x20, RZ ;  /* 0x0000002007037810 */ /* 0x000fc40007ffe0ff */
[----:B------:R-:W-:Y:S02]  /*1320*/  FMNMX R2, R28, R5, !PT ;  /* 0x000000051c027209 */ /* 0x000fe40007800000 */
[----:B------:R-:W-:Y:S02]  /*1330*/  FSEL R34, R34, -INF , P3 ;  /* 0xff80000022227808 */ /* 0x000fe40001800000 */
[----:B------:R-:W-:Y:S01]  /*1340*/  ISETP.GE.AND P3, PT, R0, R3, PT ;  /* 0x000000030000720c */ /* 0x000fe20003f66270 */
[----:B------:R-:W-:Y:S01]  /*1350*/  VIADD R3, R7, 0x28 ;  /* 0x0000002807037836 */ /* 0x000fe20000000000 */
[----:B------:R-:W-:Y:S02]  /*1360*/  FSEL R32, R32, -INF , P6 ;  /* 0xff80000020207808 */ /* 0x000fe40003000000 */
[----:B------:R-:W-:Y:S02]  /*1370*/  FMNMX R5, R29, R2, !PT ;  /* 0x000000021d057209 */ /* 0x000fe40007800000 */
[----:B------:R-:W-:-:S02]  /*1380*/  FSEL R38, R38, -INF , P6 ;  /* 0xff80000026267808 */ /* 0x000fc40003000000 */
[----:B------:R-:W-:Y:S02]  /*1390*/  FMNMX R2, R32, R5, !PT ;  /* 0x0000000520027209 */ /* 0x000fe40007800000 */
[----:B------:R-:W-:Y:S01]  /*13a0*/  ISETP.GE.AND P6, PT, R0, R3, PT ;  /* 0x000000030000720c */ /* 0x000fe20003fc6270 */
[----:B------:R-:W-:Y:S01]  /*13b0*/  VIADD R3, R7, 0x30 ;  /* 0x0000003007037836 */ /* 0x000fe20000000000 */
[----:B------:R-:W-:Y:S02]  /*13c0*/  FSEL R36, R36, -INF , P1 ;  /* 0xff80000024247808 */ /* 0x000fe40000800000 */
[----:B------:R-:W-:Y:S02]  /*13d0*/  FMNMX R5, R33, R2, !PT ;  /* 0x0000000221057209 */ /* 0x000fe40007800000 */
[----:B------:R-:W-:Y:S02]  /*13e0*/  FSEL R42, R42, -INF , P1 ;  /* 0xff8000002a2a7808 */ /* 0x000fe40000800000 */
[----:B------:R-:W-:Y:S01]  /*13f0*/  ISETP.GE.AND P1, PT, R0, R3, PT ;  /* 0x000000030000720c */ /* 0x000fe20003f26270 */
[----:B------:R-:W-:Y:S01]  /*1400*/  VIADD R3, R7, 0x31 ;  /* 0x0000003107037836 */ /* 0x000fe20000000000 */
[----:B------:R-:W-:-:S02]  /*1410*/  FSEL R37, R37, -INF , P2 ;  /* 0xff80000025257808 */ /* 0x000fc40001000000 */
[----:B------:R-:W-:Y:S02]  /*1420*/  FMNMX R2, R36, R5, !PT ;  /* 0x0000000524027209 */ /* 0x000fe40007800000 */
[----:B------:R-:W-:Y:S02]  /*1430*/  FSEL R43, R43, -INF , P2 ;  /* 0xff8000002b2b7808 */ /* 0x000fe40001000000 */
[----:B------:R-:W-:Y:S02]  /*1440*/  FSEL R40, R40, -INF , P3 ;  /* 0xff80000028287808 */ /* 0x000fe40001800000 */
[----:B------:R-:W-:Y:S02]  /*1450*/  FMNMX R5, R37, R2, !PT ;  /* 0x0000000225057209 */ /* 0x000fe40007800000 */
[----:B------:R-:W-:Y:S02]  /*1460*/  ISETP.GE.AND P2, PT, R0, R3, PT ;  /* 0x000000030000720c */ /* 0x000fe40003f46270 */
[----:B------:R-:W-:-:S02]  /*1470*/  IADD3 R3, R7, 0x38, RZ ;  /* 0x0000003807037810 */ /* 0x000fc40007ffe0ff */
[----:B------:R-:W-:Y:S02]  /*1480*/  FSEL R41, R41, -INF , P4 ;  /* 0xff80000029297808 */ /* 0x000fe40002000000 */
[----:B------:R-:W-:Y:S02]  /*1490*/  FMNMX R2, R40, R5, !PT ;  /* 0x0000000528027209 */ /* 0x000fe40007800000 */
[----:B------:R-:W-:Y:S02]  /*14a0*/  FSEL R46, R46, -INF , P3 ;  /* 0xff8000002e2e7808 */ /* 0x000fe40001800000 */
[----:B------:R-:W-:Y:S01]  /*14b0*/  ISETP.GE.AND P3, PT, R0, R3, PT ;  /* 0x000000030000720c */ /* 0x000fe20003f66270 */
[----:B------:R-:W-:Y:S01]  /*14c0*/  VIADD R3, R7, 0x39 ;  /* 0x0000003907037836 */ /* 0x000fe20000000000 */
[----:B------:R-:W-:Y:S02]  /*14d0*/  FSEL R44, R44, -INF , P6 ;  /* 0xff8000002c2c7808 */ /* 0x000fe40003000000 */
[----:B------:R-:W-:-:S02]  /*14e0*/  FMNMX R5, R41, R2, !PT ;  /* 0x0000000229057209 */ /* 0x000fc40007800000 */
[----:B------:R-:W-:Y:S02]  /*14f0*/  FSEL R47, R47, -INF , P4 ;  /* 0xff8000002f2f7808 */ /* 0x000fe40002000000 */
[----:B------:R-:W-:Y:S01]  /*1500*/  ISETP.GE.AND P4, PT, R0, R3, PT ;  /* 0x000000030000720c */ /* 0x000fe20003f86270 */
[----:B------:R-:W-:Y:S01]  /*1510*/  VIADD R3, R7, 0x40 ;  /* 0x0000004007037836 */ /* 0x000fe20000000000 */
[----:B------:R-:W-:Y:S02]  /*1520*/  FSEL R45, R45, -INF , P5 ;  /* 0xff8000002d2d7808 */ /* 0x000fe40002800000 */
[----:B------:R-:W-:Y:S02]  /*1530*/  FMNMX R2, R44, R5, !PT ;  /* 0x000000052c027209 */ /* 0x000fe40007800000 */
[----:B------:R-:W-:Y:S02]  /*1540*/  FSEL R48, R48, -INF , P1 ;  /* 0xff80000030307808 */ /* 0x000fe40000800000 */
[----:B------:R-:W-:-:S02]  /*1550*/  FMNMX R5, R45, R2, !PT ;  /* 0x000000022d057209 */ /* 0x000fc40007800000 */
[----:B------:R-:W-:Y:S02]  /*1560*/  FSEL R50, R50, -INF , P6 ;  /* 0xff80000032327808 */ /* 0x000fe40003000000 */
[----:B------:R-:W-:Y:S02]  /*1570*/  ISETP.GE.AND P6, PT, R0, R3, PT ;  /* 0x000000030000720c */ /* 0x000fe40003fc6270 */
[----:B------:R-:W-:Y:S02]  /*1580*/  IADD3 R3, R7, 0x41, RZ ;  /* 0x0000004107037810 */ /* 0x000fe40007ffe0ff */
[----:B------:R-:W-:Y:S02]  /*1590*/  FSEL R49, R49, -INF , P2 ;  /* 0xff80000031317808 */ /* 0x000fe40001000000 */
[----:B------:R-:W-:Y:S02]  /*15a0*/  FMNMX R2, R48, R5, !PT ;  /* 0x0000000530027209 */ /* 0x000fe40007800000 */
[----:B------:R-:W-:-:S02]  /*15b0*/  FSEL R51, R51, -INF , P5 ;  /* 0xff80000033337808 */ /* 0x000fc40002800000 */
[----:B------:R-:W-:Y:S01]  /*15c0*/  ISETP.GE.AND P5, PT, R0, R3, PT ;  /* 0x000000030000720c */ /* 0x000fe20003fa6270 */
[----:B------:R-:W-:Y:S01]  /*15d0*/  VIADD R3, R7, 0x48 ;  /* 0x0000004807037836 */ /* 0x000fe20000000000 */
[----:B------:R-:W-:Y:S02]  /*15e0*/  FSEL R52, R52, -INF , P3 ;  /* 0xff80000034347808 */ /* 0x000fe40001800000 */
[----:B------:R-:W-:Y:S02]  /*15f0*/  FMNMX R5, R49, R2, !PT ;  /* 0x0000000231057209 */ /* 0x000fe40007800000 */
[----:B------:R-:W-:Y:S02]  /*1600*/  FSEL R54, R54, -INF , P1 ;  /* 0xff80000036367808 */ /* 0x000fe40000800000 */
[----:B------:R-:W-:Y:S02]  /*1610*/  FSEL R53, R53, -INF , P4 ;  /* 0xff80000035357808 */ /* 0x000fe40002000000 */
[----:B------:R-:W-:-:S02]  /*1620*/  FMNMX R2, R52, R5, !PT ;  /* 0x0000000534027209 */ /* 0x000fc40007800000 */
[----:B------:R-:W-:Y:S01]  /*1630*/  ISETP.GE.AND P1, PT, R0, R3, PT ;  /* 0x000000030000720c */ /* 0x000fe20003f26270 */
[C---:B------:R-:W-:Y:S01]  /*1640*/  VIADD R3, R7.reuse, 0x49 ;  /* 0x0000004907037836 */ /* 0x040fe20000000000 */
[----:B------:R-:W-:Y:S02]  /*1650*/  FSEL R56, R56, -INF , P6 ;  /* 0xff80000038387808 */ /* 0x000fe40003000000 */
[----:B------:R-:W-:Y:S02]  /*1660*/  IADD3 R5, R7, 0x59, RZ ;  /* 0x0000005907057810 */ /* 0x000fe40007ffe0ff */
[----:B------:R-:W-:Y:S02]  /*1670*/  FMNMX R11, R53, R2, !PT ;  /* 0x00000002350b7209 */ /* 0x000fe40007800000 */
[----:B------:R-:W-:Y:S02]  /*1680*/  FSEL R55, R55, -INF , P2 ;  /* 0xff80000037377808 */ /* 0x000fe40001000000 */
[----:B------:R-:W-:-:S02]  /*1690*/  ISETP.GE.AND P2, PT, R0, R3, PT ;  /* 0x000000030000720c */ /* 0x000fc40003f46270 */
[----:B------:R-:W-:Y:S02]  /*16a0*/  IADD3 R3, R7, 0x50, RZ ;  /* 0x0000005007037810 */ /* 0x000fe40007ffe0ff */
[----:B------:R-:W-:Y:S02]  /*16b0*/  FSEL R57, R57, -INF , P5 ;  /* 0xff80000039397808 */ /* 0x000fe40002800000 */
[----:B------:R-:W-:Y:S01]  /*16c0*/  ISETP.GE.AND P0, PT, R0, R5, PT ;  /* 0x000000050000720c */ /* 0x000fe20003f06270 */
[C---:B------:R-:W-:Y:S01]  /*16d0*/  VIADD R5, R7.reuse, 0x60 ;  /* 0x0000006007057836 */ /* 0x040fe20000000000 */
[----:B------:R-:W-:Y:S02]  /*16e0*/  FMNMX R2, R56, R11, !PT ;  /* 0x0000000b38027209 */ /* 0x000fe40007800000 */
[----:B------:R-:W-:Y:S02]  /*16f0*/  FSEL R58, R58, -INF , P3 ;  /* 0xff8000003a3a7808 */ /* 0x000fe40001800000 */
[----:B------:R-:W-:Y:S01]  /*1700*/  ISETP.GE.AND P3, PT, R0, R3, PT ;  /* 0x000000030000720c */ /* 0x000fe20003f66270 */
[----:B------:R-:W-:Y:S01]  /*1710*/  VIADD R3, R7, 0x51 ;  /* 0x0000005107037836 */ /* 0x000fe20000000000 */
[----:B------:R-:W-:-:S02]  /*1720*/  FSEL R60, R60, -INF , P1 ;  /* 0xff8000003c3c7808 */ /* 0x000fc40000800000 */
[----:B------:R-:W-:Y:S02]  /*1730*/  FMNMX R11, R57, R2, !PT ;  /* 0x00000002390b7209 */ /* 0x000fe40007800000 */
[----:B------:R-:W-:Y:S02]  /*1740*/  FSEL R66, R66, -INF , P1 ;  /* 0xff80000042427808 */ /* 0x000fe40000800000 */
[----:B------:R-:W-:Y:S01]  /*1750*/  ISETP.GE.AND P1, PT, R0, R5, PT ;  /* 0x000000050000720c */ /* 0x000fe20003f26270 */
[----:B------:R-:W-:Y:S01]  /*1760*/  VIADD R5, R7, 0x61 ;  /* 0x0000006107057836 */ /* 0x000fe20000000000 */
[----:B------:R-:W-:Y:S02]  /*1770*/  FSEL R61, R61, -INF , P2 ;  /* 0xff8000003d3d7808 */ /* 0x000fe40001000000 */
[----:B------:R-:W-:Y:S02]  /*1780*/  FMNMX R2, R60, R11, !PT ;  /* 0x0000000b3c027209 */ /* 0x000fe40007800000 */
[----:B------:R-:W-:-:S02]  /*1790*/  FSEL R59, R59, -INF , P4 ;  /* 0xff8000003b3b7808 */ /* 0x000fc40002000000 */
[C---:B------:R-:W-:Y:S01]  /*17a0*/  ISETP.GE.AND P4, PT, R0.reuse, R3, PT ;  /* 0x000000030000720c */ /* 0x040fe20003f86270 */
[----:B------:R-:W-:Y:S01]  /*17b0*/  VIADD R3, R7, 0x58 ;  /* 0x0000005807037836 */ /* 0x000fe20000000000 */
[----:B------:R-:W-:Y:S02]  /*17c0*/  FSEL R67, R67, -INF , P2 ;  /* 0xff80000043437808 */ /* 0x000fe40001000000 */
[----:B------:R-:W-:Y:S02]  /*17d0*/  ISETP.GE.AND P2, PT, R0, R5, PT ;  /* 0x000000050000720c */ /* 0x000fe40003f46270 */
[----:B------:R-:W-:Y:S02]  /*17e0*/  FSEL R64, R64, -INF , P3 ;  /* 0xff80000040407808 */ /* 0x000fe40001800000 */
[----:B------:R-:W-:Y:S02]  /*17f0*/  FMNMX R11, R61, R2, !PT ;  /* 0x000000023d0b7209 */ /* 0x000fe40007800000 */
[----:B------:R-:W-:-:S02]  /*1800*/  IADD3 R5, R7, 0x68, RZ ;  /* 0x0000006807057810 */ /* 0x000fc40007ffe0ff */
[----:B------:R-:W-:Y:S02]  /*1810*/  FSEL R62, R62, -INF , P6 ;  /* 0xff8000003e3e7808 */ /* 0x000fe40003000000 */
[----:B------:R-:W-:Y:S02]  /*1820*/  ISETP.GE.AND P6, PT, R0, R3, PT ;  /* 0x000000030000720c */ /* 0x000fe40003fc6270 */
[----:B------:R-:W-:Y:S02]  /*1830*/  FSEL R70, R70, -INF , P3 ;  /* 0xff80000046467808 */ /* 0x000fe40001800000 */
[----:B------:R-:W-:Y:S02]  /*1840*/  FSEL R65, R65, -INF , P4 ;  /* 0xff80000041417808 */ /* 0x000fe40002000000 */
[----:B------:R-:W-:Y:S02]  /*1850*/  FMNMX R2, R64, R11, !PT ;  /* 0x0000000b40027209 */ /* 0x000fe40007800000 */
        /* <DEDUP_REMOVED lines=10> */
[----:B------:R-:W-:Y:S02]  /*1900*/  FSEL R84, R84, -INF , P4 ;  /* 0xff80000054547808 */ /* 0x000fe40002000000 */
[----:B------:R-:W-:Y:S02]  /*1910*/  FMNMX R11, R69, R2, !PT ;  /* 0x00000002450b7209 */ /* 0x000fe40007800000 */
[----:B------:R-:W-:Y:S02]  /*1920*/  ISETP.GE.AND P4, PT, R0, R5, PT ;  /* 0x000000050000720c */ /* 0x000fe40003f86270 */
[----:B------:R-:W-:Y:S02]  /*1930*/  IADD3 R5, R7, 0x69, RZ ;  /* 0x0000006907057810 */ /* 0x000fe40007ffe0ff */
[----:B------:R-:W-:Y:S02]  /*1940*/  FSEL R73, R73, -INF , P2 ;  /* 0xff80000049497808 */ /* 0x000fe40001000000 */
[----:B------:R-:W-:Y:S01]  /*1950*/  FMNMX R2, R72, R11, !PT ;  /* 0x0000000b48027209 */ /* 0x000fe20007800000 */
[----:B------:R-:W-:Y:S01]  /*1960*/  VIADD R11, R7, 0x71 ;  /* 0x00000071070b7836 */ /* 0x000fe20000000000 */
        /* <DEDUP_REMOVED lines=8> */
[----:B------:R-:W-:Y:S02]  /*19f0*/  ISETP.GE.AND P5, PT, R0, R5, PT ;  /* 0x000000050000720c */ /* 0x000fe40003fa6270 */
[----:B------:R-:W-:Y:S02]  /*1a00*/  FMNMX R5, R77, R2, !PT ;  /* 0x000000024d057209 */ /* 0x000fe40007800000 */
[----:B------:R-:W-:Y:S02]  /*1a10*/  FSEL R80, R80, -INF , P5 ;  /* 0xff80000050507808 */ /* 0x000fe40002800000 */
[----:B------:R-:W-:Y:S02]  /*1a20*/  ISETP.GE.AND P6, PT, R0, R11, PT ;  /* 0x0000000b0000720c */ /* 0x000fe40003fc6270 */
[----:B------:R-:W-:Y:S02]  /*1a30*/  FMNMX R2, R80, R5, !PT ;  /* 0x0000000550027209 */ /* 0x000fe40007800000 */
[----:B------:R-:W-:-:S02]  /*1a40*/  FSEL R81, R81, -INF , P6 ;  /* 0xff80000051517808 */ /* 0x000fc40003000000 */
[----:B------:R-:W-:Y:S02]  /*1a50*/  P2R R6, PR, RZ, 0x2 ;  /* 0x00000002ff067803 */ /* 0x000fe40000000000 */
[----:B------:R-:W-:Y:S02]  /*1a60*/  FMNMX R5, R81, R2, !PT ;  /* 0x0000000251057209 */ /* 0x000fe40007800000 */
[----:B------:R-:W-:Y:S02]  /*1a70*/  P2R R10, PR, RZ, 0x1 ;  /* 0x00000001ff0a7803 */ /* 0x000fe40000000000 */
[----:B------:R-:W-:Y:S02]  /*1a80*/  FMNMX R2, R84, R5, !PT ;  /* 0x0000000554027209 */ /* 0x000fe40007800000 */
[----:B------:R-:W-:Y:S02]  /*1a90*/  ISETP.GE.AND P0, PT, R0, R3, PT ;  /* 0x000000030000720c */ /* 0x000fe40003f06270 */
[----:B------:R-:W-:-:S02]  /*1aa0*/  FMNMX R2, R85, R2, !PT ;  /* 0x0000000255027209 */ /* 0x000fc40007800000 */
[----:B------:R-:W-:Y:S02]  /*1ab0*/  FSEL R82, R82, -INF , P3 ;  /* 0xff80000052527808 */ /* 0x000fe40001800000 */
[----:B------:R-:W-:Y:S01]  /*1ac0*/  FSEL R83, R83, -INF , P4 ;  /* 0xff80000053537808 */ /* 0x000fe20002000000 */
[----:B------:R-:W1:Y:S01]  /*1ad0*/  SHFL.BFLY PT, R5, R2, 0x1, 0x1f ;  /* 0x0c201f0002057f89 */ /* 0x000e6200000e0000 */
[----:B------:R-:W-:Y:S02]  /*1ae0*/  FSEL R74, R74, -INF , P0 ;  /* 0xff8000004a4a7808 */ /* 0x000fe40000000000 */
[----:B------:R-:W-:Y:S02]  /*1af0*/  ISETP.NE.AND P0, PT, R10, RZ, PT ;  /* 0x000000ff0a00720c */ /* 0x000fe40003f05270 */
[----:B------:R-:W-:Y:S02]  /*1b00*/  FSEL R79, R79, -INF , P2 ;  /* 0xff8000004f4f7808 */ /* 0x000fe40001000000 */
[----:B------:R-:W-:-:S02]  /*1b10*/  FSEL R87, R87, -INF , P6 ;  /* 0xff80000057577808 */ /* 0x000fc40003000000 */
[----:B------:R-:W-:Y:S02]  /*1b20*/  FSEL R86, R86, -INF , P5 ;  /* 0xff80000056567808 */ /* 0x000fe40002800000 */
[----:B------:R-:W-:Y:S02]  /*1b30*/  FSEL R75, R75, -INF , P0 ;  /* 0xff8000004b4b7808 */ /* 0x000fe40000000000 */
[----:B------:R-:W-:Y:S02]  /*1b40*/  ISETP.NE.AND P0, PT, R12, RZ, PT ;  /* 0x000000ff0c00720c */ /* 0x000fe40003f05270 */
[----:B-1----:R-:W-:Y:S02]  /*1b50*/  FMNMX R4, R2, R5, !PT ;  /* 0x0000000502047209 */ /* 0x002fe40007800000 */
[----:B------:R-:W-:-:S03]  /*1b60*/  IADD3 R2, R0, 0x8, RZ ;  /* 0x0000000800027810 */ /* 0x000fc60007ffe0ff */
[----:B------:R-:W1:Y:S01]  /*1b70*/  SHFL.BFLY PT, R5, R4, 0x2, 0x1f ;  /* 0x0c401f0004057f89 */ /* 0x000e6200000e0000 */
[CC--:B------:R-:W-:Y:S02]  /*1b80*/  ISETP.GE.AND P3, PT, R2.reuse, R7.reuse, PT ;  /* 0x000000070200720c */ /* 0x0c0fe40003f66270 */
[----:B------:R-:W-:Y:S02]  /*1b90*/  ISETP.GT.AND P4, PT, R2, R7, PT ;  /* 0x000000070200720c */ /* 0x000fe40003f84270 */
[----:B-1----:R-:W-:Y:S02]  /*1ba0*/  FMNMX R5, R4, R5, !PT ;  /* 0x0000000504057209 */ /* 0x002fe40007800000 */
[----:B------:R-:W-:Y:S02]  /*1bb0*/  FSEL R4, R27, -INF , P4 ;  /* 0xff8000001b047808 */ /* 0x000fe40002000000 */
[----:B------:R-:W-:-:S04]  /*1bc0*/  FSETP.NEU.AND P1, PT, R5, -INF , PT ;  /* 0xff8000000500780b */ /* 0x000fc80003f2d000 */
[----:B------:R-:W-:Y:S02]  /*1bd0*/  FSEL R3, R5, RZ, P1 ;  /* 0x000000ff05037208 */ /* 0x000fe40000800000 */
[----:B------:R-:W-:-:S03]  /*1be0*/  ISETP.NE.AND P1, PT, R6, RZ, PT ;  /* 0x000000ff0600720c */ /* 0x000fc60003f25270 */
[----:B------:R-:W-:Y:S01]  /*1bf0*/  FMUL R16, R3, UR10 ;  /* 0x0000000a03107c20 */ /* 0x000fe20008400000 */
[----:B------:R-:W-:Y:S02]  /*1c00*/  FSEL R78, R78, -INF , P1 ;  /* 0xff8000004e4e7808 */ /* 0x000fe40000800000 */
[----:B------:R-:W-:Y:S01]  /*1c10*/  FSEL R3, R26, -INF , P3 ;  /* 0xff8000001a037808 */ /* 0x000fe20001800000 */
[--C-:B------:R-:W-:Y:S01]  /*1c20*/  FFMA R24, R24, UR10, -R16.reuse ;  /* 0x0000000a18187c23 */ /* 0x100fe20008000810 */
[--C-:B------:R-:W-:Y:S01]  /*1c30*/  FFMA R11, R25, UR10, -R16.reuse ;  /* 0x0000000a190b7c23 */ /* 0x100fe20008000810 */
[--C-:B------:R-:W-:Y:S01]  /*1c40*/  FFMA R10, R36, UR10, -R16.reuse ;  /* 0x0000000a240a7c23 */ /* 0x100fe20008000810 */
[----:B------:R-:W-:Y:S01]  /*1c50*/  FMNMX R13, R3, R4, !PT ;  /* 0x00000004030d7209 */ /* 0x000fe20007800000 */
[--C-:B------:R-:W-:Y:S01]  /*1c60*/  FFMA R28, R28, UR10, -R16.reuse ;  /* 0x0000000a1c1c7c23 */ /* 0x100fe20008000810 */
[----:B------:R-:W-:Y:S01]  /*1c70*/  FSETP.GEU.AND P1, PT, R24, -126, PT ;  /* 0xc2fc00001800780b */ /* 0x000fe20003f2e000 */
        /* <DEDUP_REMOVED lines=12> */
[----:B------:R-:W-:Y:S01]  /*1d40*/  @!P1 FMUL R24, R24, 0.5 ;  /* 0x3f00000018189820 */ /* 0x000fe20000400000 */
[----:B------:R-:W-:Y:S01]  /*1d50*/  FMNMX R15, R35, R6, !PT ;  /* 0x00000006230f7209 */ /* 0x000fe20007800000 */
[--C-:B------:R-:W-:Y:S01]  /*1d60*/  FFMA R41, R41, UR10, -R16.reuse ;  /* 0x0000000a29297c23 */ /* 0x100fe20008000810 */
[----:B------:R-:W-:Y:S01]  /*1d70*/  FSETP.GEU.AND P6, PT, R33, -126, PT ;  /* 0xc2fc00002100780b */ /* 0x000fe20003fce000 */
[----:B------:R-:W-:Y:S01]  /*1d80*/  @!P2 FMUL R11, R11, 0.5 ;  /* 0x3f0000000b0ba820 */ /* 0x000fe20000400000 */
[----:B------:R-:W-:Y:S01]  /*1d90*/  FMNMX R6, R38, R15, !PT ;  /* 0x0000000f26067209 */ /* 0x000fe20007800000 */
[----:B------:R-:W1:Y:S01]  /*1da0*/  MUFU.EX2 R24, R24 ;  /* 0x0000001800187308 */ /* 0x000e620000000800 */
[----:B------:R-:W-:Y:S01]  /*1db0*/  FSETP.GEU.AND P5, PT, R32, -126, PT ;  /* 0xc2fc00002000780b */ /* 0x000fe20003fae000 */
[----:B------:R-:W-:Y:S01]  /*1dc0*/  @!P3 FMUL R28, R28, 0.5 ;  /* 0x3f0000001c1cb820 */ /* 0x000fe20000400000 */
[----:B------:R-:W-:Y:S01]  /*1dd0*/  FMNMX R17, R39, R6, !PT ;  /* 0x0000000627117209 */ /* 0x000fe20007800000 */
[--C-:B------:R-:W-:Y:S01]  /*1de0*/  FFMA R45, R45, UR10, -R16.reuse ;  /* 0x0000000a2d2d7c23 */ /* 0x100fe20008000810 */
[--C-:B------:R-:W-:Y:S01]  /*1df0*/  FFMA R49, R49, UR10, -R16.reuse ;  /* 0x0000000a31317c23 */ /* 0x100fe20008000810 */
[----:B------:R-:W-:Y:S01]  /*1e00*/  @!P4 FMUL R29, R29, 0.5 ;  /* 0x3f0000001d1dc820 */ /* 0x000fe20000400000 */
[----:B------:R-:W-:Y:S01]  /*1e10*/  FMNMX R6, R42, R17, !PT ;  /* 0x000000112a067209 */ /* 0x000fe20007800000 */
[----:B------:R-:W2:Y:S01]  /*1e20*/  MUFU.EX2 R11, R11 ;  /* 0x0000000b000b7308 */ /* 0x000ea20000000800 */
[--C-:B------:R-:W-:Y:S01]  /*1e30*/  FFMA R14, R52, UR10, -R16.reuse ;  /* 0x0000000a340e7c23 */ /* 0x100fe20008000810 */
[----:B------:R-:W-:Y:S01]  /*1e40*/  @!P6 FMUL R33, R33, 0.5 ;  /* 0x3f0000002121e820 */ /* 0x000fe20000400000 */
[----:B------:R-:W-:Y:S01]  /*1e50*/  FMNMX R17, R43, R6, !PT ;  /* 0x000000062b117209 */ /* 0x000fe20007800000 */
[--C-:B------:R-:W-:Y:S01]  /*1e60*/  FFMA R53, R53, UR10, -R16.reuse ;  /* 0x0000000a35357c23 */ /* 0x100fe20008000810 */
[--C-:B------:R-:W-:Y:S01]  /*1e70*/  FFMA R12, R44, UR10, -R16.reuse ;  /* 0x0000000a2c0c7c23 */ /* 0x100fe20008000810 */
[----:B------:R-:W-:Y:S01]  /*1e80*/  @!P5 FMUL R32, R32, 0.5 ;  /* 0x3f0000002020d820 */ /* 0x000fe20000400000 */
[----:B------:R-:W-:Y:S01]  /*1e90*/  FMNMX R6, R46, R17, !PT ;  /* 0x000000112e067209 */ /* 0x000fe20007800000 */
[----:B------:R-:W3:Y:S01]  /*1ea0*/  MUFU.EX2 R26, R28 ;  /* 0x0000001c001a7308 */ /* 0x000ee20000000800 */
[----:B-1----:R-:W-:Y:S01]  /*1eb0*/  @!P1 FMUL R24, R24, R24 ;  /* 0x0000001818189220 */ /* 0x002fe20000400000 */
[----:B------:R-:W-:Y:S01]  /*1ec0*/  FSETP.GEU.AND P1, PT, R10, -126, PT ;  /* 0xc2fc00000a00780b */ /* 0x000fe20003f2e000 */
[--C-:B------:R-:W-:Y:S01]  /*1ed0*/  FFMA R60, R60, UR10, -R16.reuse ;  /* 0x0000000a3c3c7c23 */ /* 0x100fe20008000810 */
[----:B------:R-:W-:Y:S01]  /*1ee0*/  FMNMX R19, R47, R6, !PT ;  /* 0x000000062f137209 */ /* 0x000fe20007800000 */
[--C-:B------:R-:W-:Y:S01]  /*1ef0*/  FFMA R61, R61, UR10, -R16.reuse ;  /* 0x0000000a3d3d7c23 */ /* 0x100fe20008000810 */
[--C-:B------:R-:W-:Y:S01]  /*1f00*/  FFMA R65, R65, UR10, -R16.reuse ;  /* 0x0000000a41417c23 */ /* 0x100fe20008000810 */
[--C-:B------:R-:W-:Y:S01]  /*1f10*/  FFMA R64, R64, UR10, -R16.reuse ;  /* 0x0000000a40407c23 */ /* 0x100fe20008000810 */
[----:B------:R-:W-:Y:S01]  /*1f20*/  FMNMX R6, R50, R19, !PT ;  /* 0x0000001332067209 */ /* 0x000fe20007800000 */
[----:B------:R-:W1:Y:S01]  /*1f30*/  MUFU.EX2 R13, R29 ;  /* 0x0000001d000d7308 */ /* 0x000e620000000800 */
[----:B--2---:R-:W-:Y:S01]  /*1f40*/  @!P2 FMUL R11, R11, R11 ;  /* 0x0000000b0b0ba220 */ /* 0x004fe20000400000 */
[----:B------:R-:W-:Y:S01]  /*1f50*/  FSETP.GEU.AND P2, PT, R37, -126, PT ;  /* 0xc2fc00002500780b */ /* 0x000fe20003f4e000 */
[--C-:B------:R-:W-:Y:S01]  /*1f60*/  FFMA R72, R72, UR10, -R16.reuse ;  /* 0x0000000a48487c23 */ /* 0x100fe20008000810 */
[----:B------:R-:W-:Y:S01]  /*1f70*/  FMNMX R19, R51, R6, !PT ;  /* 0x0000000633137209 */ /* 0x000fe20007800000 */
[--C-:B------:R-:W-:Y:S01]  /*1f80*/  FFMA R56, R56, UR10, -R16.reuse ;  /* 0x0000000a38387c23 */ /* 0x100fe20008000810 */
[----:B------:R-:W-:Y:S01]  /*1f90*/  @!P1 FMUL R10, R10, 0.5 ;  /* 0x3f0000000a0a9820 */ /* 0x000fe20000400000 */
[--C-:B------:R-:W-:Y:S01]  /*1fa0*/  FFMA R69, R69, UR10, -R16.reuse ;  /* 0x0000000a45457c23 */ /* 0x100fe20008000810 */
[----:B------:R-:W-:Y:S01]  /*1fb0*/  FMNMX R6, R54, R19, !PT ;  /* 0x0000001336067209 */ /* 0x000fe20007800000 */
[----:B------:R-:W2:Y:S01]  /*1fc0*/  MUFU.EX2 R15, R33 ;  /* 0x00000021000f7308 */ /* 0x000ea20000000800 */
[----:B---3--:R-:W-:Y:S01]  /*1fd0*/  @!P3 FMUL R26, R26, R26 ;  /* 0x0000001a1a1ab220 */ /* 0x008fe20000400000 */
[----:B------:R-:W-:Y:S01]  /*1fe0*/  FSETP.GEU.AND P3, PT, R40, -126, PT ;  /* 0xc2fc00002800780b */ /* 0x000fe20003f6e000 */
[--C-:B------:R-:W-:Y:S01]  /*1ff0*/  FFMA R73, R73, UR10, -R16.reuse ;  /* 0x0000000a49497c23 */ /* 0x100fe20008000810 */
[----:B------:R-:W-:Y:S01]  /*2000*/  FMNMX R21, R55, R6, !PT ;  /* 0x0000000637157209 */ /* 0x000fe20007800000 */
[--C-:B------:R-:W-:Y:S01]  /*2010*/  FFMA R77, R77, UR10, -R16.reuse ;  /* 0x0000000a4d4d7c23 */ /* 0x100fe20008000810 */
[----:B------:R-:W-:Y:S01]  /*2020*/  @!P2 FMUL R37, R37, 0.5 ;  /* 0x3f0000002525a820 */ /* 0x000fe20000400000 */
[--C-:B------:R-:W-:Y:S01]  /*2030*/  FFMA R76, R76, UR10, -R16.reuse ;  /* 0x0000000a4c4c7c23 */ /* 0x100fe20008000810 */
[----:B------:R-:W3:Y:S01]  /*2040*/  MUFU.EX2 R10, R10 ;  /* 0x0000000a000a7308 */ /* 0x000ee20000000800 */
[----:B------:R-:W-:Y:S01]  /*2050*/  FMNMX R6, R58, R21, !PT ;  /* 0x000000153a067209 */ /* 0x000fe20007800000 */
[----:B-1----:R-:W-:Y:S01]  /*2060*/  @!P4 FMUL R13, R13, R13 ;  /* 0x0000000d0d0dc220 */ /* 0x002fe20000400000 */
[----:B------:R-:W-:Y:S01]  /*2070*/  FSETP.GEU.AND P4, PT, R41, -126, PT ;  /* 0xc2fc00002900780b */ /* 0x000fe20003f8e000 */
[--C-:B------:R-:W-:Y:S01]  /*2080*/  FFMA R81, R81, UR10, -R16.reuse ;  /* 0x0000000a51517c23 */ /* 0x100fe20008000810 */
[----:B------:R-:W-:Y:S01]  /*2090*/  FMNMX R21, R59, R6, !PT ;  /* 0x000000063b157209 */ /* 0x000fe20007800000 */
[--C-:B------:R-:W-:Y:S01]  /*20a0*/  FFMA R68, R68, UR10, -R16.reuse ;  /* 0x0000000a44447c23 */ /* 0x100fe20008000810 */
[----:B------:R-:W-:Y:S01]  /*20b0*/  @!P3 FMUL R40, R40, 0.5 ;  /* 0x3f0000002828b820 */ /* 0x000fe20000400000 */
[----:B------:R-:W1:Y:S01]  /*20c0*/  MUFU.EX2 R17, R37 ;  /* 0x0000002500117308 */ /* 0x000e620000000800 */
[----:B------:R-:W-:Y:S01]  /*20d0*/  FMNMX R6, R62, R21, !PT ;  /* 0x000000153e067209 */ /* 0x000fe20007800000 */
[----:B--2---:R-:W-:Y:S01]  /*20e0*/  @!P6 FMUL R15, R15, R15 ;  /* 0x0000000f0f0fe220 */ /* 0x004fe20000400000 */
[----:B------:R-:W-:Y:S01]  /*20f0*/  FSETP.GEU.AND P6, PT, R45, -126, PT ;  /* 0xc2fc00002d00780b */ /* 0x000fe20003fce000 */
[--C-:B------:R-:W-:Y:S01]  /*2100*/  FFMA R80, R80, UR10, -R16.reuse ;  /* 0x0000000a50507c23 */ /* 0x100fe20008000810 */
[----:B------:R-:W-:Y:S01]  /*2110*/  FMNMX R23, R63, R6, !PT ;  /* 0x000000063f177209 */ /* 0x000fe20007800000 */
[----:B------:R-:W-:-:S02]  /*2120*/  FFMA R84, R84, UR10, -R16 ;  /* 0x0000000a54547c23 */ /* 0x000fc40008000810 */
[----:B------:R-:W-:Y:S01]  /*2130*/  @!P4 FMUL R41, R41, 0.5 ;  /* 0x3f0000002929c820 */ /* 0x000fe20000400000 */
[----:B---3--:R-:W-:Y:S01]  /*2140*/  @!P1 FMUL R10, R10, R10 ;  /* 0x0000000a0a0a9220 */ /* 0x008fe20000400000 */
[----:B------:R-:W-:Y:S01]  /*2150*/  FSETP.GEU.AND P1, PT, R36, -126, PT ;  /* 0xc2fc00002400780b */ /* 0x000fe20003f2e000 */
[----:B------:R-:W2:Y:S01]  /*2160*/  MUFU.EX2 R28, R32 ;  /* 0x00000020001c7308 */ /* 0x000ea20000000800 */
[----:B------:R-:W-:-:S04]  /*2170*/  FMNMX R6, R66, R23, !PT ;  /* 0x0000001742067209 */ /* 0x000fc80007800000 */
[----:B------:R-:W-:Y:S01]  /*2180*/  FMNMX R23, R67, R6, !PT ;  /* 0x0000000643177209 */ /* 0x000fe20007800000 */
[----:B------:R-:W-:Y:S01]  /*2190*/  @!P6 FMUL R45, R45, 0.5 ;  /* 0x3f0000002d2de820 */ /* 0x000fe20000400000 */
[----:B-1----:R-:W-:Y:S01]  /*21a0*/  @!P2 FMUL R17, R17, R17 ;  /* 0x000000111111a220 */ /* 0x002fe20000400000 */
[----:B------:R1:W3:Y:S01]  /*21b0*/  MUFU.EX2 R32, R40 ;  /* 0x0000002800207308 */ /* 0x0002e20000000800 */
[----:B------:R-:W-:Y:S02]  /*21c0*/  FMNMX R6, R70, R23, !PT ;  /* 0x0000001746067209 */ /* 0x000fe40007800000 */
[----:B------:R-:W-:Y:S01]  /*21d0*/  FSETP.GEU.AND P2, PT, R49, -126, PT ;  /* 0xc2fc00003100780b */ /* 0x000fe20003f4e000 */
[----:B------:R-:W-:Y:S01]  /*21e0*/  @!P1 FMUL R36, R36, 0.5 ;  /* 0x3f00000024249820 */ /* 0x000fe20000400000 */
[----:B------:R-:W-:-:S03]  /*21f0*/  FMNMX R25, R71, R6, !PT ;  /* 0x0000000647197209 */ /* 0x000fc60007800000 */
[----:B------:R-:W4:Y:S01]  /*2200*/  MUFU.EX2 R19, R41 ;  /* 0x0000002900137308 */ /* 0x000f220000000800 */
[----:B------:R-:W-:Y:S01]  /*2210*/  FMNMX R6, R74, R25, !PT ;  /* 0x000000194a067209 */ /* 0x000fe20007800000 */
[----:B--2---:R-:W-:Y:S01]  /*2220*/  @!P5 FMUL R28, R28, R28 ;  /* 0x0000001c1c1cd220 */ /* 0x004fe20000400000 */
[----:B------:R-:W-:Y:S01]  /*2230*/  FSETP.GEU.AND P5, PT, R12, -126, PT ;  /* 0xc2fc00000c00780b */ /* 0x000fe20003fae000 */
[--C-:B-1----:R-:W-:Y:S01]  /*2240*/  FFMA R40, R57, UR10, -R16.reuse ;  /* 0x0000000a39287c23 */ /* 0x102fe20008000810 */
[----:B------:R-:W-:Y:S01]  /*2250*/  FMNMX R25, R75, R6, !PT ;  /* 0x000000064b197209 */ /* 0x000fe20007800000 */
[----:B------:R-:W-:Y:S02]  /*2260*/  FFMA R16, R85, UR10, -R16 ;  /* 0x0000000a55107c23 */ /* 0x000fe40008000810 */
[----:B------:R-:W1:Y:S01]  /*2270*/  MUFU.EX2 R36, R36 ;  /* 0x0000002400247308 */ /* 0x000e620000000800 */
[----:B------:R-:W-:Y:S01]  /*2280*/  FMNMX R6, R78, R25, !PT ;  /* 0x000000194e067209 */ /* 0x000fe20007800000 */
[----:B---3--:R-:W-:Y:S01]  /*2290*/  @!P3 FMUL R32, R32, R32 ;  /* 0x000000202020b220 */ /* 0x008fe20000400000 */
[----:B------:R-:W-:Y:S01]  /*22a0*/  FSETP.GEU.AND P3, PT, R14, -126, PT ;  /* 0xc2fc00000e00780b */ /* 0x000fe20003f6e000 */
[----:B------:R-:W-:Y:S01]  /*22b0*/  @!P2 FMUL R49, R49, 0.5 ;  /* 0x3f0000003131a820 */ /* 0x000fe20000400000 */
[----:B------:R-:W-:-:S03]  /*22c0*/  FMNMX R27, R79, R6, !PT ;  /* 0x000000064f1b7209 */ /* 0x000fc60007800000 */
[----:B------:R-:W2:Y:S01]  /*22d0*/  MUFU.EX2 R21, R45 ;  /* 0x0000002d00157308 */ /* 0x000ea20000000800 */
[----:B----4-:R-:W-:Y:S01]  /*22e0*/  @!P4 FMUL R19, R19, R19 ;  /* 0x000000131313c220 */ /* 0x010fe20000400000 */
[----:B------:R-:W-:Y:S01]  /*22f0*/  FSETP.GEU.AND P4, PT, R53, -126, PT ;  /* 0xc2fc00003500780b */ /* 0x000fe20003f8e000 */
[----:B------:R-:W-:Y:S01]  /*2300*/  @!P5 FMUL R12, R12, 0.5 ;  /* 0x3f0000000c0cd820 */ /* 0x000fe20000400000 */
[----:B------:R-:W-:-:S04]  /*2310*/  FMNMX R6, R82, R27, !PT ;  /* 0x0000001b52067209 */ /* 0x000fc80007800000 */
[----:B------:R-:W-:Y:S01]  /*2320*/  FMNMX R29, R83, R6, !PT ;  /* 0x00000006531d7209 */ /* 0x000fe20007800000 */
[----:B-1----:R-:W-:Y:S01]  /*2330*/  @!P1 FMUL R36, R36, R36 ;  /* 0x0000002424249220 */ /* 0x002fe20000400000 */
[----:B------:R-:W-:Y:S01]  /*2340*/  FSETP.GEU.AND P1, PT, R60, -126, PT ;  /* 0xc2fc00003c00780b */ /* 0x000fe20003f2e000 */
[----:B------:R-:W-:Y:S01]  /*2350*/  @!P3 FMUL R14, R14, 0.5 ;  /* 0x3f0000000e0eb820 */ /* 0x000fe20000400000 */
[----:B------:R-:W-:Y:S01]  /*2360*/  FMNMX R6, R86, R29, !PT ;  /* 0x0000001d56067209 */ /* 0x000fe20007800000 */
[----:B------:R-:W1:Y:S02]  /*2370*/  MUFU.EX2 R23, R49 ;  /* 0x0000003100177308 */ /* 0x000e640000000800 */
[----:B------:R-:W-:Y:S01]  /*2380*/  @!P4 FMUL R53, R53, 0.5 ;  /* 0x3f0000003535c820 */ /* 0x000fe20000400000 */
[----:B------:R-:W-:Y:S01]  /*2390*/  FMNMX R6, R87, R6, !PT ;  /* 0x0000000657067209 */ /* 0x000fe20007800000 */
[----:B--2---:R-:W-:Y:S01]  /*23a0*/  @!P6 FMUL R21, R21, R21 ;  /* 0x000000151515e220 */ /* 0x004fe20000400000 */
[----:B------:R-:W-:-:S03]  /*23b0*/  FSETP.GEU.AND P6, PT, R40, -126, PT ;  /* 0xc2fc00002800780b */ /* 0x000fc60003fce000 */
[----:B------:R-:W2:Y:S01]  /*23c0*/  MUFU.EX2 R25, R53 ;  /* 0x0000003500197308 */ /* 0x000ea20000000800 */
[----:B------:R-:W3:Y:S01]  /*23d0*/  SHFL.BFLY PT, R33, R6, 0x1, 0x1f ;  /* 0x0c201f0006217f89 */ /* 0x000ee200000e0000 */
[----:B------:R-:W-:-:S06]  /*23e0*/  @!P1 FMUL R60, R60, 0.5 ;  /* 0x3f0000003c3c9820 */ /* 0x000fcc0000400000 */
[----:B------:R-:W4:Y:S01]  /*23f0*/  MUFU.EX2 R14, R14 ;  /* 0x0000000e000e7308 */ /* 0x000f220000000800 */
[----:B-1----:R-:W-:Y:S01]  /*2400*/  @!P2 FMUL R23, R23, R23 ;  /* 0x000000171717a220 */ /* 0x002fe20000400000 */
[----:B------:R-:W-:Y:S01]  /*2410*/  @!P6 FMUL R40, R40, 0.5 ;  /* 0x3f0000002828e820 */ /* 0x000fe20000400000 */
[----:B------:R-:W-:-:S05]  /*2420*/  FSETP.GEU.AND P2, PT, R61, -126, PT ;  /* 0xc2fc00003d00780b */ /* 0x000fca0003f4e000 */
[----:B------:R-:W1:Y:S01]  /*2430*/  MUFU.EX2 R29, R60 ;  /* 0x0000003c001d7308 */ /* 0x000e620000000800 */
[----:B--2---:R-:W-:Y:S01]  /*2440*/  @!P4 FMUL R25, R25, R25 ;  /* 0x000000191919c220 */ /* 0x004fe20000400000 */
[----:B------:R-:W-:-:S06]  /*2450*/  FSETP.GEU.AND P4, PT, R65, -126, PT ;  /* 0xc2fc00004100780b */ /* 0x000fcc0003f8e000 */
[----:B------:R-:W2:Y:S01]  /*2460*/  MUFU.EX2 R12, R12 ;  /* 0x0000000c000c7308 */ /* 0x000ea20000000800 */
[----:B----4-:R-:W-:Y:S01]  /*2470*/  @!P3 FMUL R14, R14, R14 ;  /* 0x0000000e0e0eb220 */ /* 0x010fe20000400000 */
[----:B------:R-:W-:Y:S01]  /*2480*/  FSETP.GEU.AND P3, PT, R64, -126, PT ;  /* 0xc2fc00004000780b */ /* 0x000fe20003f6e000 */
[----:B------:R-:W-:Y:S01]  /*2490*/  @!P2 FMUL R61, R61, 0.5 ;  /* 0x3f0000003d3da820 */ /* 0x000fe20000400000 */
[----:B---3--:R-:W-:-:S03]  /*24a0*/  FMNMX R6, R6, R33, !PT ;  /* 0x0000002106067209 */ /* 0x008fc60007800000 */
[----:B------:R-:W-:Y:S01]  /*24b0*/  @!P4 FMUL R65, R65, 0.5 ;  /* 0x3f0000004141c820 */ /* 0x000fe20000400000 */
[----:B------:R-:W3:Y:S01]  /*24c0*/  MUFU.EX2 R40, R40 ;  /* 0x0000002800287308 */ /* 0x000ee20000000800 */
[----:B-1----:R-:W-:Y:S01]  /*24d0*/  @!P1 FMUL R29, R29, R29 ;  /* 0x0000001d1d1d9220 */ /* 0x002fe20000400000 */
[----:B------:R-:W-:Y:S01]  /*24e0*/  FSETP.GEU.AND P1, PT, R72, -126, PT ;  /* 0xc2fc00004800780b */ /* 0x000fe20003f2e000 */
[----:B------:R-:W1:Y:S04]  /*24f0*/  SHFL.BFLY PT, R33, R6, 0x2, 0x1f ;  /* 0x0c401f0006217f89 */ /* 0x000e6800000e0000 */
[----:B------:R-:W-:Y:S01]  /*2500*/  @!P3 FMUL R64, R64, 0.5 ;  /* 0x3f0000004040b820 */ /* 0x000fe20000400000 */
[----:B------:R-:W4:Y:S01]  /*2510*/  MUFU.EX2 R18, R61 ;  /* 0x0000003d00127308 */ /* 0x000f220000000800 */
[----:B--2---:R-:W-:Y:S01]  /*2520*/  @!P5 FMUL R12, R12, R12 ;  /* 0x0000000c0c0cd220 */ /* 0x004fe20000400000 */
[----:B------:R-:W-:-:S05]  /*2530*/  FSETP.GEU.AND P5, PT, R56, -126, PT ;  /* 0xc2fc00003800780b */ /* 0x000fca0003fae000 */
[----:B------:R-:W-:Y:S01]  /*2540*/  @!P1 FMUL R72, R72, 0.5 ;  /* 0x3f00000048489820 */ /* 0x000fe20000400000 */
[----:B------:R-:W2:Y:S01]  /*2550*/  MUFU.EX2 R44, R65 ;  /* 0x00000041002c7308 */ /* 0x000ea20000000800 */
[----:B---3--:R-:W-:Y:S01]  /*2560*/  @!P6 FMUL R40, R40, R40 ;  /* 0x000000282828e220 */ /* 0x008fe20000400000 */
[----:B------:R-:W-:-:S05]  /*2570*/  FSETP.GEU.AND P6, PT, R69, -126, PT ;  /* 0xc2fc00004500780b */ /* 0x000fca0003fce000 */
[----:B------:R-:W-:Y:S01]  /*2580*/  @!P5 FMUL R56, R56, 0.5 ;  /* 0x3f0000003838d820 */ /* 0x000fe20000400000 */
[----:B------:R-:W3:Y:S01]  /*2590*/  MUFU.EX2 R37, R64 ;  /* 0x0000004000257308 */ /* 0x000ee20000000800 */
[----:B----4-:R-:W-:Y:S01]  /*25a0*/  @!P2 FMUL R18, R18, R18 ;  /* 0x000000121212a220 */ /* 0x010fe20000400000 */
[----:B------:R-:W-:Y:S02]  /*25b0*/  FSETP.GEU.AND P2, PT, R73, -126, PT ;  /* 0xc2fc00004900780b */ /* 0x000fe40003f4e000 */
[----:B-1----:R-:W-:-:S03]  /*25c0*/  FMNMX R6, R6, R33, !PT ;  /* 0x0000002106067209 */ /* 0x002fc60007800000 */
[----:B------:R-:W-:Y:S01]  /*25d0*/  @!P6 FMUL R69, R69, 0.5 ;  /* 0x3f0000004545e820 */ /* 0x000fe20000400000 */
[----:B------:R-:W1:Y:S01]  /*25e0*/  MUFU.EX2 R45, R72 ;  /* 0x00000048002d7308 */ /* 0x000e620000000800 */
        /* <DEDUP_REMOVED lines=8> */
[----:B-1----:R-:W-:Y:S01]  /*2670*/  @!P1 FMUL R45, R45, R45 ;  /* 0x0000002d2d2d9220 */ /* 0x002fe20000400000 */
[----:B------:R-:W-:-:S05]  /*2680*/  FSETP.GEU.AND P1, PT, R81, -126, PT ;  /* 0xc2fc00005100780b */ /* 0x000fca0003f2e000 */
[----:B------:R-:W-:Y:S01]  /*2690*/  @!P3 FMUL R76, R76, 0.5 ;  /* 0x3f0000004c4cb820 */ /* 0x000fe20000400000 */
[----:B------:R-:W1:Y:S01]  /*26a0*/  MUFU.EX2 R48, R73 ;  /* 0x0000004900307308 */ /* 0x000e620000000800 */
[----:B--2---:R-:W-:Y:S01]  /*26b0*/  @!P5 FMUL R27, R27, R27 ;  /* 0x0000001b1b1bd220 */ /* 0x004fe20000400000 */
[----:B------:R-:W-:-:S05]  /*26c0*/  FSETP.GEU.AND P5, PT, R68, -126, PT ;  /* 0xc2fc00004400780b */ /* 0x000fca0003fae000 */
[----:B------:R-:W-:Y:S01]  /*26d0*/  @!P1 FMUL R81, R81, 0.5 ;  /* 0x3f00000051519820 */ /* 0x000fe20000400000 */
[----:B------:R-:W2:Y:S01]  /*26e0*/  MUFU.EX2 R22, R77 ;  /* 0x0000004d00167308 */ /* 0x000ea20000000800 */
[----:B---3--:R-:W-:Y:S01]  /*26f0*/  @!P6 FMUL R20, R20, R20 ;  /* 0x000000141414e220 */ /* 0x008fe20000400000 */
[----:B------:R-:W-:-:S04]  /*2700*/  FSETP.NEU.AND P6, PT, R6, -INF , PT ;  /* 0xff8000000600780b */ /* 0x000fc80003fcd000 */
[----:B------:R-:W-:Y:S01]  /*2710*/  FSEL R52, R6, RZ, P6 ;  /* 0x000000ff06347208 */ /* 0x000fe20003000000 */
[----:B------:R-:W-:Y:S01]  /*2720*/  @!P5 FMUL R68, R68, 0.5 ;  /* 0x3f0000004444d820 */ /* 0x000fe20000400000 */
[----:B------:R-:W3:Y:S01]  /*2730*/  MUFU.EX2 R49, R76 ;  /* 0x0000004c00317308 */ /* 0x000ee20000000800 */
[----:B-1----:R-:W-:Y:S01]  /*2740*/  @!P2 FMUL R48, R48, R48 ;  /* 0x000000303030a220 */ /* 0x002fe20000400000 */
[----:B------:R-:W-:Y:S01]  /*2750*/  FSETP.GEU.AND P2, PT, R16, -126, PT ;  /* 0xc2fc00001000780b */ /* 0x000fe20003f4e000 */
[----:B------:R-:W-:Y:S01]  /*2760*/  FMUL R56, R52, UR10 ;  /* 0x0000000a34387c20 */ /* 0x000fe20008400000 */
[----:B------:R-:W-:-:S03]  /*2770*/  FSETP.GEU.AND P6, PT, R84, -126, PT ;  /* 0xc2fc00005400780b */ /* 0x000fc60003fce000 */
[--C-:B------:R-:W-:Y:S01]  /*2780*/  FFMA R4, R4, UR10, -R56.reuse ;  /* 0x0000000a04047c23 */ /* 0x100fe20008000838 */
[----:B------:R-:W1:Y:S01]  /*2790*/  MUFU.EX2 R52, R81 ;  /* 0x0000005100347308 */ /* 0x000e620000000800 */
[--C-:B------:R-:W-:Y:S01]  /*27a0*/  FFMA R3, R3, UR10, -R56.reuse ;  /* 0x0000000a03037c23 */ /* 0x100fe20008000838 */
[--C-:B------:R-:W-:Y:S01]  /*27b0*/  FFMA R57, R31, UR10, -R56.reuse ;  /* 0x0000000a1f397c23 */ /* 0x100fe20008000838 */
[----:B--2---:R-:W-:Y:S01]  /*27c0*/  @!P4 FMUL R22, R22, R22 ;  /* 0x000000161616c220 */ /* 0x004fe20000400000 */
[----:B------:R-:W-:Y:S01]  /*27d0*/  FSETP.GEU.AND P4, PT, R4, -126, PT ;  /* 0xc2fc00000400780b */ /* 0x000fe20003f8e000 */
[--C-:B------:R-:W-:Y:S01]  /*27e0*/  FFMA R61, R35, UR10, -R56.reuse ;  /* 0x0000000a233d7c23 */ /* 0x100fe20008000838 */
[--C-:B------:R-:W-:Y:S01]  /*27f0*/  FFMA R38, R38, UR10, -R56.reuse ;  /* 0x0000000a26267c23 */ /* 0x100fe20008000838 */
[----:B------:R-:W-:Y:S01]  /*2800*/  @!P2 FMUL R16, R16, 0.5 ;  /* 0x3f0000001010a820 */ /* 0x000fe20000400000 */
[----:B------:R-:W2:Y:S01]  /*2810*/  MUFU.EX2 R41, R68 ;  /* 0x0000004400297308 */ /* 0x000ea20000000800 */
[----:B---3--:R-:W-:Y:S01]  /*2820*/  @!P3 FMUL R49, R49, R49 ;  /* 0x000000313131b220 */ /* 0x008fe20000400000 */
[----:B------:R-:W-:Y:S01]  /*2830*/  FSETP.GEU.AND P3, PT, R3, -126, PT ;  /* 0xc2fc00000300780b */ /* 0x000fe20003f6e000 */
[----:B------:R-:W-:Y:S01]  /*2840*/  @!P6 FMUL R84, R84, 0.5 ;  /* 0x3f0000005454e820 */ /* 0x000fe20000400000 */
[--C-:B------:R-:W-:Y:S01]  /*2850*/  FFMA R34, R34, UR10, -R56.reuse ;  /* 0x0000000a22227c23 */ /* 0x100fe20008000838 */
[--C-:B------:R-:W-:Y:S01]  /*2860*/  FFMA R30, R30, UR10, -R56.reuse ;  /* 0x0000000a1e1e7c23 */ /* 0x100fe20008000838 */
[--C-:B------:R-:W-:Y:S01]  /*2870*/  FFMA R50, R50, UR10, -R56.reuse ;  /* 0x0000000a32327c23 */ /* 0x100fe20008000838 */
[--C-:B------:R-:W-:Y:S01]  /*2880*/  FFMA R46, R46, UR10, -R56.reuse ;  /* 0x0000000a2e2e7c23 */ /* 0x100fe20008000838 */
[----:B------:R-:W3:Y:S01]  /*2890*/  MUFU.EX2 R16, R16 ;  /* 0x0000001000107308 */ /* 0x000ee20000000800 */
[----:B-1----:R-:W-:Y:S01]  /*28a0*/  @!P1 FMUL R52, R52, R52 ;  /* 0x0000003434349220 */ /* 0x002fe20000400000 */
[----:B------:R-:W-:Y:S01]  /*28b0*/  FSETP.GEU.AND P1, PT, R57, -126, PT ;  /* 0xc2fc00003900780b */ /* 0x000fe20003f2e000 */
[----:B------:R-:W-:Y:S01]  /*28c0*/  @!P4 FMUL R4, R4, 0.5 ;  /* 0x3f0000000404c820 */ /* 0x000fe20000400000 */
[--C-:B------:R-:W-:Y:S01]  /*28d0*/  FFMA R42, R42, UR10, -R56.reuse ;  /* 0x0000000a2a2a7c23 */ /* 0x100fe20008000838 */
[--C-:B------:R-:W-:Y:S01]  /*28e0*/  FFMA R63, R63, UR10, -R56.reuse ;  /* 0x0000000a3f3f7c23 */ /* 0x100fe20008000838 */
[--C-:B------:R-:W-:Y:S01]  /*28f0*/  FFMA R67, R67, UR10, -R56.reuse ;  /* 0x0000000a43437c23 */ /* 0x100fe20008000838 */
[----:B------:R-:W-:Y:S01]  /*2900*/  @!P3 FMUL R3, R3, 0.5 ;  /* 0x3f0000000303b820 */ /* 0x000fe20000400000 */
[----:B------:R1:W4:Y:S01]  /*2910*/  MUFU.EX2 R60, R4 ;  /* 0x00000004003c7308 */ /* 0x0003220000000800 */
[----:B--2---:R-:W-:Y:S01]  /*2920*/  @!P5 FMUL R41, R41, R41 ;  /* 0x000000292929d220 */ /* 0x004fe20000400000 */
[----:B------:R-:W-:Y:S01]  /*2930*/  FSETP.GEU.AND P5, PT, R80, -126, PT ;  /* 0xc2fc00005000780b */ /* 0x000fe20003fae000 */
[--C-:B------:R-:W-:Y:S01]  /*2940*/  FFMA R54, R54, UR10, -R56.reuse ;  /* 0x0000000a36367c23 */ /* 0x100fe20008000838 */
[--C-:B------:R-:W-:Y:S01]  /*2950*/  FFMA R59, R59, UR10, -R56.reuse ;  /* 0x0000000a3b3b7c23 */ /* 0x100fe20008000838 */
[--C-:B------:R-:W-:Y:S01]  /*2960*/  FFMA R75, R75, UR10, -R56.reuse ;  /* 0x0000000a4b4b7c23 */ /* 0x100fe20008000838 */
[--C-:B------:R-:W-:Y:S01]  /*2970*/  FFMA R83, R83, UR10, -R56.reuse ;  /* 0x0000000a53537c23 */ /* 0x100fe20008000838 */
[----:B------:R-:W-:Y:S01]  /*2980*/  @!P1 FMUL R57, R57, 0.5 ;  /* 0x3f00000039399820 */ /* 0x000fe20000400000 */
[----:B------:R2:W5:Y:S01]  /*2990*/  MUFU.EX2 R31, R3 ;  /* 0x00000003001f7308 */ /* 0x0005620000000800 */
[--C-:B-1----:R-:W-:Y:S01]  /*29a0*/  FFMA R4, R43, UR10, -R56.reuse ;  /* 0x0000000a2b047c23 */ /* 0x102fe20008000838 */
[----:B---3--:R-:W-:Y:S01]  /*29b0*/  @!P2 FMUL R16, R16, R16 ;  /* 0x000000101010a220 */ /* 0x008fe20000400000 */
[----:B------:R-:W-:Y:S01]  /*29c0*/  FSETP.GEU.AND P2, PT, R61, -126, PT ;  /* 0xc2fc00003d00780b */ /* 0x000fe20003f4e000 */
[--C-:B------:R-:W-:Y:S01]  /*29d0*/  FFMA R78, R78, UR10, -R56.reuse ;  /* 0x0000000a4e4e7c23 */ /* 0x100fe20008000838 */
[--C-:B------:R-:W-:Y:S01]  /*29e0*/  FFMA R86, R86, UR10, -R56.reuse ;  /* 0x0000000a56567c23 */ /* 0x100fe20008000838 */
[--C-:B------:R-:W-:Y:S01]  /*29f0*/  FFMA R71, R71, UR10, -R56.reuse ;  /* 0x0000000a47477c23 */ /* 0x100fe20008000838 */
[----:B------:R-:W-:Y:S01]  /*2a00*/  @!P5 FMUL R80, R80, 0.5 ;  /* 0x3f0000005050d820 */ /* 0x000fe20000400000 */
[----:B------:R-:W1:Y:S01]  /*2a10*/  MUFU.EX2 R64, R57 ;  /* 0x0000003900407308 */ /* 0x000e620000000800 */
[--C-:B--2---:R-:W-:Y:S01]  /*2a20*/  FFMA R3, R39, UR10, -R56.reuse ;  /* 0x0000000a27037c23 */ /* 0x104fe20008000838 */
[----:B----4-:R-:W-:Y:S01]  /*2a30*/  @!P4 FMUL R60, R60, R60 ;  /* 0x0000003c3c3cc220 */ /* 0x010fe20000400000 */
[----:B------:R-:W-:Y:S01]  /*2a40*/  FFMA R79, R79, UR10, -R56 ;  /* 0x0000000a4f4f7c23 */ /* 0x000fe20008000838 */
[----:B------:R-:W-:-:S02]  /*2a50*/  FADD R65, R23, R52 ;  /* 0x0000003417417221 */ /* 0x000fc40000000000 */
[----:B------:R-:W-:Y:S02]  /*2a60*/  FSETP.GEU.AND P4, PT, R3, -126, PT ;  /* 0xc2fc00000300780b */ /* 0x000fe40003f8e000 */
[----:B------:R-:W2:Y:S01]  /*2a70*/  MUFU.EX2 R53, R84 ;  /* 0x0000005400357308 */ /* 0x000ea20000000800 */
[----:B-----5:R-:W-:Y:S01]  /*2a80*/  @!P3 FMUL R31, R31, R31 ;  /* 0x0000001f1f1fb220 */ /* 0x020fe20000400000 */
[----:B------:R-:W-:Y:S01]  /*2a90*/  FSETP.GEU.AND P3, PT, R38, -126, PT ;  /* 0xc2fc00002600780b */ /* 0x000fe20003f6e000 */
[----:B------:R-:W-:-:S05]  /*2aa0*/  @!P2 FMUL R61, R61, 0.5 ;  /* 0x3f0000003d3da820 */ /* 0x000fca0000400000 */
[----:B------:R-:W3:Y:S01]  /*2ab0*/  MUFU.EX2 R33, R80 ;  /* 0x0000005000217308 */ /* 0x000ee20000000800 */
[----:B-1----:R-:W-:Y:S01]  /*2ac0*/  @!P1 FMUL R64, R64, R64 ;  /* 0x0000004040409220 */ /* 0x002fe20000400000 */
[----:B------:R-:W-:Y:S01]  /*2ad0*/  FSETP.GEU.AND P1, PT, R4, -126, PT ;  /* 0xc2fc00000400780b */ /* 0x000fe20003f2e000 */
[----:B------:R-:W-:-:S04]  /*2ae0*/  @!P4 FMUL R3, R3, 0.5 ;  /* 0x3f0000000303c820 */ /* 0x000fc80000400000 */
[----:B------:R-:W-:Y:S01]  /*2af0*/  @!P3 FMUL R38, R38, 0.5 ;  /* 0x3f0000002626b820 */ /* 0x000fe20000400000 */
[----:B------:R1:W4:Y:S01]  /*2b00*/  MUFU.EX2 R68, R61 ;  /* 0x0000003d00447308 */ /* 0x0003220000000800 */
[----:B--2---:R-:W-:Y:S01]  /*2b10*/  @!P6 FMUL R53, R53, R53 ;  /* 0x000000353535e220 */ /* 0x004fe20000400000 */
[----:B------:R-:W-:-:S05]  /*2b20*/  FSETP.GEU.AND P6, PT, R34, -126, PT ;  /* 0xc2fc00002200780b */ /* 0x000fca0003fce000 */
[----:B------:R-:W-:Y:S01]  /*2b30*/  @!P1 FMUL R4, R4, 0.5 ;  /* 0x3f00000004049820 */ /* 0x000fe20000400000 */
[----:B------:R2:W5:Y:S01]  /*2b40*/  MUFU.EX2 R72, R3 ;  /* 0x0000000300487308 */ /* 0x0005620000000800 */
[----:B---3--:R-:W-:Y:S01]  /*2b50*/  @!P5 FMUL R33, R33, R33 ;  /* 0x000000212121d220 */ /* 0x008fe20000400000 */
[----:B------:R-:W-:-:S03]  /*2b60*/  FSETP.GEU.AND P5, PT, R30, -126, PT ;  /* 0xc2fc00001e00780b */ /* 0x000fc60003fae000 */
[----:B-1----:R-:W-:Y:S01]  /*2b70*/  FADD R61, R36, R33 ;  /* 0x00000021243d7221 */ /* 0x002fe20000000000 */
[----:B------:R-:W-:Y:S01]  /*2b80*/  F2FP.BF16.F32.PACK_AB R52, R52, R33 ;  /* 0x000000213434723e */ /* 0x000fe200000010ff */
[----:B------:R-:W-:Y:S01]  /*2b90*/  @!P6 FMUL R34, R34, 0.5 ;  /* 0x3f0000002222e820 */ /* 0x000fe20000400000 */
[----:B------:R-:W1:Y:S01]  /*2ba0*/  MUFU.EX2 R43, R38 ;  /* 0x00000026002b7308 */ /* 0x000e620000000800 */
[----:B--2---:R-:W-:Y:S01]  /*2bb0*/  FFMA R3, R51, UR10, -R56 ;  /* 0x0000000a33037c23 */ /* 0x004fe20008000838 */
[----:B----4-:R-:W-:Y:S01]  /*2bc0*/  @!P2 FMUL R68, R68, R68 ;  /* 0x000000444444a220 */ /* 0x010fe20000400000 */
[----:B------:R-:W-:-:S04]  /*2bd0*/  F2FP.BF16.F32.PACK_AB R36, R23, R36 ;  /* 0x000000241724723e */ /* 0x000fc800000010ff */
[----:B------:R-:W-:Y:S01]  /*2be0*/  @!P5 FMUL R30, R30, 0.5 ;  /* 0x3f0000001e1ed820 */ /* 0x000fe20000400000 */
[----:B------:R2:W3:Y:S01]  /*2bf0*/  MUFU.EX2 R76, R4 ;  /* 0x00000004004c7308 */ /* 0x0004e20000000800 */
[----:B-----5:R-:W-:Y:S01]  /*2c00*/  @!P4 FMUL R72, R72, R72 ;  /* 0x000000484848c220 */ /* 0x020fe20000400000 */
[----:B------:R-:W-:-:S06]  /*2c10*/  FSETP.GEU.AND P4, PT, R3, -126, PT ;  /* 0xc2fc00000300780b */ /* 0x000fcc0003f8e000 */
[----:B------:R4:W5:Y:S01]  /*2c20*/  MUFU.EX2 R39, R34 ;  /* 0x0000002200277308 */ /* 0x0009620000000800 */
[----:B--2---:R-:W-:Y:S01]  /*2c30*/  FFMA R4, R55, UR10, -R56 ;  /* 0x0000000a37047c23 */ /* 0x004fe20008000838 */
[----:B-1----:R-:W-:Y:S01]  /*2c40*/  @!P3 FMUL R43, R43, R43 ;  /* 0x0000002b2b2bb220 */ /* 0x002fe20000400000 */
[----:B------:R-:W-:-:S04]  /*2c50*/  FSETP.GEU.AND P3, PT, R50, -126, PT ;  /* 0xc2fc00003200780b */ /* 0x000fc80003f6e000 */
[----:B------:R-:W-:Y:S01]  /*2c60*/  @!P4 FMUL R3, R3, 0.5 ;  /* 0x3f0000000303c820 */ /* 0x000fe20000400000 */
[----:B------:R1:W2:Y:S01]  /*2c70*/  MUFU.EX2 R35, R30 ;  /* 0x0000001e00237308 */ /* 0x0002a20000000800 */
[----:B---3--:R-:W-:Y:S01]  /*2c80*/  @!P1 FMUL R76, R76, R76 ;  /* 0x0000004c4c4c9220 */ /* 0x008fe20000400000 */
[----:B------:R-:W-:Y:S01]  /*2c90*/  FSETP.GEU.AND P1, PT, R4, -126, PT ;  /* 0xc2fc00000400780b */ /* 0x000fe20003f2e000 */
[----:B----4-:R-:W-:-:S05]  /*2ca0*/  FFMA R34, R58, UR10, -R56 ;  /* 0x0000000a3a227c23 */ /* 0x010fca0008000838 */
[----:B------:R-:W-:Y:S01]  /*2cb0*/  @!P3 FMUL R50, R50, 0.5 ;  /* 0x3f0000003232b820 */ /* 0x000fe20000400000 */
[----:B-1----:R-:W-:Y:S01]  /*2cc0*/  FFMA R30, R47, UR10, -R56 ;  /* 0x0000000a2f1e7c23 */ /* 0x002fe20008000838 */
[----:B-----5:R-:W-:Y:S01]  /*2cd0*/  @!P6 FMUL R39, R39, R39 ;  /* 0x000000272727e220 */ /* 0x020fe20000400000 */
[----:B------:R-:W-:Y:S01]  /*2ce0*/  FSETP.GEU.AND P6, PT, R46, -126, PT ;  /* 0xc2fc00002e00780b */ /* 0x000fe20003fce000 */
[----:B------:R1:W3:Y:S02]  /*2cf0*/  MUFU.EX2 R58, R3 ;  /* 0x00000003003a7308 */ /* 0x0002e40000000800 */
[----:B------:R-:W-:Y:S01]  /*2d00*/  FSETP.GEU.AND P2, PT, R30, -126, PT ;  /* 0xc2fc00001e00780b */ /* 0x000fe20003f4e000 */
[----:B------:R-:W-:Y:S01]  /*2d10*/  @!P1 FMUL R4, R4, 0.5 ;  /* 0x3f00000004049820 */ /* 0x000fe20000400000 */
[----:B--2---:R-:W-:Y:S01]  /*2d20*/  @!P5 FMUL R35, R35, R35 ;  /* 0x000000232323d220 */ /* 0x004fe20000400000 */
[----:B------:R-:W-:-:S03]  /*2d30*/  FSETP.GEU.AND P5, PT, R42, -126, PT ;  /* 0xc2fc00002a00780b */ /* 0x000fc60003fae000 */
[----:B------:R-:W2:Y:S01]  /*2d40*/  MUFU.EX2 R55, R50 ;  /* 0x0000003200377308 */ /* 0x000ea20000000800 */
[----:B-1----:R-:W-:-:S03]  /*2d50*/  FFMA R3, R66, UR10, -R56 ;  /* 0x0000000a42037c23 */ /* 0x002fc60008000838 */
[----:B------:R-:W-:-:S03]  /*2d60*/  @!P6 FMUL R46, R46, 0.5 ;  /* 0x3f0000002e2ee820 */ /* 0x000fc60000400000 */
[----:B------:R-:W-:Y:S01]  /*2d70*/  @!P2 FMUL R30, R30, 0.5 ;  /* 0x3f0000001e1ea820 */ /* 0x000fe20000400000 */
[----:B------:R-:W1:Y:S01]  /*2d80*/  MUFU.EX2 R51, R46 ;  /* 0x0000002e00337308 */ /* 0x000e620000000800 */
[----:B---3--:R-:W-:Y:S01]  /*2d90*/  @!P4 FMUL R58, R58, R58 ;  /* 0x0000003a3a3ac220 */ /* 0x008fe20000400000 */
[----:B------:R-:W-:Y:S01]  /*2da0*/  FSETP.GEU.AND P4, PT, R63, -126, PT ;  /* 0xc2fc00003f00780b */ /* 0x000fe20003f8e000 */
[----:B------:R-:W-:-:S05]  /*2db0*/  @!P5 FMUL R42, R42, 0.5 ;  /* 0x3f0000002a2ad820 */ /* 0x000fca0000400000 */
[----:B------:R3:W4:Y:S01]  /*2dc0*/  MUFU.EX2 R80, R30 ;  /* 0x0000001e00507308 */ /* 0x0007220000000800 */
[----:B--2---:R-:W-:-:S06]  /*2dd0*/  @!P3 FMUL R55, R55, R55 ;  /* 0x000000373737b220 */ /* 0x004fcc0000400000 */
[----:B------:R-:W-:Y:S01]  /*2de0*/  @!P4 FMUL R63, R63, 0.5 ;  /* 0x3f0000003f3fc820 */ /* 0x000fe20000400000 */
[----:B------:R-:W2:Y:S01]  /*2df0*/  MUFU.EX2 R47, R42 ;  /* 0x0000002a002f7308 */ /* 0x000ea20000000800 */
[----:B---3--:R-:W-:Y:S01]  /*2e00*/  FFMA R30, R62, UR10, -R56 ;  /* 0x0000000a3e1e7c23 */ /* 0x008fe20008000838 */
[----:B-1----:R-:W-:Y:S01]  /*2e10*/  @!P6 FMUL R51, R51, R51 ;  /* 0x000000333333e220 */ /* 0x002fe20000400000 */
[----:B------:R-:W-:-:S03]  /*2e20*/  FSETP.GEU.AND P6, PT, R34, -126, PT ;  /* 0xc2fc00002200780b */ /* 0x000fc60003fce000 */
[----:B------:R-:W-:Y:S02]  /*2e30*/  FSETP.GEU.AND P3, PT, R30, -126, PT ;  /* 0xc2fc00001e00780b */ /* 0x000fe40003f6e000 */
[----:B------:R1:W3:Y:S01]  /*2e40*/  MUFU.EX2 R62, R4 ;  /* 0x00000004003e7308 */ /* 0x0002e20000000800 */
[----:B----4-:R-:W-:Y:S01]  /*2e50*/  @!P2 FMUL R80, R80, R80 ;  /* 0x000000505050a220 */ /* 0x010fe20000400000 */
[----:B------:R-:W-:-:S06]  /*2e60*/  FSETP.GEU.AND P2, PT, R59, -126, PT ;  /* 0xc2fc00003b00780b */ /* 0x000fcc0003f4e000 */
[----:B------:R-:W-:Y:S01]  /*2e70*/  @!P6 FMUL R34, R34, 0.5 ;  /* 0x3f0000002222e820 */ /* 0x000fe20000400000 */
[----:B--2---:R-:W-:Y:S01]  /*2e80*/  @!P5 FMUL R47, R47, R47 ;  /* 0x0000002f2f2fd220 */ /* 0x004fe20000400000 */
[----:B------:R-:W-:Y:S01]  /*2e90*/  FSETP.GEU.AND P5, PT, R54, -126, PT ;  /* 0xc2fc00003600780b */ /* 0x000fe20003fae000 */
[----:B------:R-:W-:Y:S01]  /*2ea0*/  @!P3 FMUL R30, R30, 0.5 ;  /* 0x3f0000001e1eb820 */ /* 0x000fe20000400000 */
[----:B------:R2:W4:Y:S01]  /*2eb0*/  MUFU.EX2 R84, R34 ;  /* 0x0000002200547308 */ /* 0x0005220000000800 */
[----:B-1----:R-:W-:Y:S01]  /*2ec0*/  FFMA R4, R70, UR10, -R56 ;  /* 0x0000000a46047c23 */ /* 0x002fe20008000838 */
[----:B------:R-:W-:Y:S01]  /*2ed0*/  F2FP.BF16.F32.PACK_AB R33, R76, R47 ;  /* 0x0000002f4c21723e */ /* 0x000fe200000010ff */
[----:B------:R-:W-:Y:S01]  /*2ee0*/  @!P2 FMUL R59, R59, 0.5 ;  /* 0x3f0000003b3ba820 */ /* 0x000fe20000400000 */
[----:B---3--:R-:W-:Y:S01]  /*2ef0*/  @!P1 FMUL R62, R62, R62 ;  /* 0x0000003e3e3e9220 */ /* 0x008fe20000400000 */
[----:B------:R-:W-:-:S03]  /*2f00*/  FSETP.GEU.AND P1, PT, R67, -126, PT ;  /* 0xc2fc00004300780b */ /* 0x000fc60003f2e000 */
[----:B------:R1:W3:Y:S01]  /*2f10*/  MUFU.EX2 R66, R30 ;  /* 0x0000001e00427308 */ /* 0x0002e20000000800 */
[----:B--2---:R-:W-:Y:S02]  /*2f20*/  FFMA R34, R74, UR10, -R56 ;  /* 0x0000000a4a227c23 */ /* 0x004fe40008000838 */
[----:B------:R-:W-:-:S05]  /*2f30*/  @!P5 FMUL R54, R54, 0.5 ;  /* 0x3f0000003636d820 */ /* 0x000fca0000400000 */
[----:B------:R-:W2:Y:S01]  /*2f40*/  MUFU.EX2 R63, R63 ;  /* 0x0000003f003f7308 */ /* 0x000ea20000000800 */
[--C-:B-1----:R-:W-:Y:S01]  /*2f50*/  FFMA R30, R82, UR10, -R56.reuse ;  /* 0x0000000a521e7c23 */ /* 0x102fe20008000838 */
[----:B----4-:R-:W-:Y:S01]  /*2f60*/  @!P6 FMUL R84, R84, R84 ;  /* 0x000000545454e220 */ /* 0x010fe20000400000 */
[----:B------:R-:W-:Y:S01]  /*2f70*/  @!P1 FMUL R67, R67, 0.5 ;  /* 0x3f00000043439820 */ /* 0x000fe20000400000 */
[----:B------:R-:W-:Y:S01]  /*2f80*/  FSETP.GEU.AND P6, PT, R34, -126, PT ;  /* 0xc2fc00002200780b */ /* 0x000fe20003fce000 */
[----:B------:R-:W-:-:S03]  /*2f90*/  FFMA R56, R87, UR10, -R56 ;  /* 0x0000000a57387c23 */ /* 0x000fc60008000838 */
[----:B------:R-:W1:Y:S01]  /*2fa0*/  MUFU.EX2 R57, R54 ;  /* 0x0000003600397308 */ /* 0x000e620000000800 */
[----:B---3--:R-:W-:Y:S01]  /*2fb0*/  @!P3 FMUL R66, R66, R66 ;  /* 0x000000424242b220 */ /* 0x008fe20000400000 */
[----:B------:R-:W-:-:S06]  /*2fc0*/  FSETP.GEU.AND P3, PT, R75, -126, PT ;  /* 0xc2fc00004b00780b */ /* 0x000fcc0003f6e000 */
[----:B------:R-:W3:Y:S01]  /*2fd0*/  MUFU.EX2 R67, R67 ;  /* 0x0000004300437308 */ /* 0x000ee20000000800 */
[----:B--2---:R-:W-:Y:S01]  /*2fe0*/  @!P4 FMUL R63, R63, R63 ;  /* 0x0000003f3f3fc220 */ /* 0x004fe20000400000 */
[----:B------:R-:W-:Y:S01]  /*2ff0*/  FSETP.GEU.AND P4, PT, R30, -126, PT ;  /* 0xc2fc00001e00780b */ /* 0x000fe20003f8e000 */
[----:B------:R-:W-:-:S04]  /*3000*/  @!P6 FMUL R34, R34, 0.5 ;  /* 0x3f0000002222e820 */ /* 0x000fc80000400000 */
[----:B------:R-:W-:Y:S01]  /*3010*/  @!P3 FMUL R75, R75, 0.5 ;  /* 0x3f0000004b4bb820 */ /* 0x000fe20000400000 */
[----:B------:R-:W2:Y:S01]  /*3020*/  MUFU.EX2 R59, R59 ;  /* 0x0000003b003b7308 */ /* 0x000ea20000000800 */
[----:B-1----:R-:W-:Y:S01]  /*3030*/  @!P5 FMUL R57, R57, R57 ;  /* 0x000000393939d220 */ /* 0x002fe20000400000 */
[----:B------:R-:W-:-:S05]  /*3040*/  FSETP.GEU.AND P5, PT, R3, -126, PT ;  /* 0xc2fc00000300780b */ /* 0x000fca0003fae000 */
[----:B------:R-:W-:Y:S01]  /*3050*/  @!P4 FMUL R30, R30, 0.5 ;  /* 0x3f0000001e1ec820 */ /* 0x000fe20000400000 */
[----:B------:R1:W4:Y:S01]  /*3060*/  MUFU.EX2 R82, R34 ;  /* 0x0000002200527308 */ /* 0x0003220000000800 */
[----:B---3--:R-:W-:Y:S01]  /*3070*/  @!P1 FMUL R67, R67, R67 ;  /* 0x0000004343439220 */ /* 0x008fe20000400000 */
[----:B------:R-:W-:-:S03]  /*3080*/  FSETP.GEU.AND P1, PT, R83, -126, PT ;  /* 0xc2fc00005300780b */ /* 0x000fc60003f2e000 */
[----:B------:R-:W-:Y:S02]  /*3090*/  FADD R54, R68, R67 ;  /* 0x0000004344367221 */ /* 0x000fe40000000000 */
[----:B------:R-:W-:Y:S01]  /*30a0*/  @!P5 FMUL R3, R3, 0.5 ;  /* 0x3f0000000303d820 */ /* 0x000fe20000400000 */
[----:B------:R3:W5:Y:S01]  /*30b0*/  MUFU.EX2 R88, R30 ;  /* 0x0000001e00587308 */ /* 0x0007620000000800 */
[----:B--2---:R-:W-:Y:S01]  /*30c0*/  @!P2 FMUL R59, R59, R59 ;  /* 0x0000003b3b3ba220 */ /* 0x004fe20000400000 */
[----:B------:R-:W-:Y:S01]  /*30d0*/  FSETP.GEU.AND P2, PT, R4, -126, PT ;  /* 0xc2fc00000400780b */ /* 0x000fe20003f4e000 */
[----:B-1----:R-:W-:Y:S01]  /*30e0*/  FADD R34, R19, R48 ;  /* 0x0000003013227221 */ /* 0x002fe20000000000 */
[----:B------:R-:W-:-:S03]  /*30f0*/  F2FP.BF16.F32.PACK_AB R48, R48, R45 ;  /* 0x0000002d3030723e */ /* 0x000fc600000010ff */
[----:B------:R-:W-:Y:S01]  /*3100*/  @!P1 FMUL R83, R83, 0.5 ;  /* 0x3f00000053539820 */ /* 0x000fe20000400000 */
[----:B------:R1:W2:Y:S01]  /*3110*/  MUFU.EX2 R70, R3 ;  /* 0x0000000300467308 */ /* 0x0002a20000000800 */
[----:B----4-:R-:W-:Y:S01]  /*3120*/  @!P6 FMUL R82, R82, R82 ;  /* 0x000000525252e220 */ /* 0x010fe20000400000 */
[----:B------:R-:W-:Y:S01]  /*3130*/  FSETP.GEU.AND P6, PT, R78, -126, PT ;  /* 0xc2fc00004e00780b */ /* 0x000fe20003fce000 */
[----:B---3--:R-:W-:Y:S01]  /*3140*/  FADD R30, R32, R45 ;  /* 0x0000002d201e7221 */ /* 0x008fe20000000000 */
[----:B------:R-:W-:-:S03]  /*3150*/  F2FP.BF16.F32.PACK_AB R32, R19, R32 ;  /* 0x000000201320723e */ /* 0x000fc600000010ff */
[----:B------:R-:W-:Y:S01]  /*3160*/  @!P2 FMUL R4, R4, 0.5 ;  /* 0x3f0000000404a820 */ /* 0x000fe20000400000 */
[----:B------:R-:W3:Y:S01]  /*3170*/  MUFU.EX2 R75, R75 ;  /* 0x0000004b004b7308 */ /* 0x000ee20000000800 */
[----:B-----5:R-:W-:Y:S01]  /*3180*/  @!P4 FMUL R88, R88, R88 ;  /* 0x000000585858c220 */ /* 0x020fe20000400000 */
[----:B------:R-:W-:Y:S01]  /*3190*/  FSETP.GEU.AND P4, PT, R86, -126, PT ;  /* 0xc2fc00005600780b */ /* 0x000fe20003f8e000 */
[----:B-1----:R-:W-:Y:S01]  /*31a0*/  FADD R3, R24, R27 ;  /* 0x0000001b18037221 */ /* 0x002fe20000000000 */
[----:B------:R-:W-:Y:S01]  /*31b0*/  F2FP.BF16.F32.PACK_AB R24, R11, R24 ;  /* 0x000000180b18723e */ /* 0x000fe200000010ff */
[----:B------:R-:W-:Y:S02]  /*31c0*/  FADD R85, R55, R88 ;  /* 0x0000005837557221 */ /* 0x000fe40000000000 */
[----:B------:R-:W-:Y:S01]  /*31d0*/  @!P6 FMUL R78, R78, 0.5 ;  /* 0x3f0000004e4ee820 */ /* 0x000fe20000400000 */
[----:B------:R-:W1:Y:S01]  /*31e0*/  MUFU.EX2 R83, R83 ;  /* 0x0000005300537308 */ /* 0x000e620000000800 */
[----:B--2---:R-:W-:Y:S01]  /*31f0*/  @!P5 FMUL R70, R70, R70 ;  /* 0x000000464646d220 */ /* 0x004fe20000400000 */
[----:B------:R-:W-:Y:S01]  /*3200*/  FSETP.GEU.AND P5, PT, R71, -126, PT ;  /* 0xc2fc00004700780b */ /* 0x000fe20003fae000 */
[----:B------:R-:W-:Y:S01]  /*3210*/  FADD R38, R3, R30 ;  /* 0x0000001e03267221 */ /* 0x000fe20000000000 */
[----:B------:R-:W-:Y:S01]  /*3220*/  FADD R30, R15, R44 ;  /* 0x0000002c0f1e7221 */ /* 0x000fe20000000000 */
[----:B------:R-:W-:Y:S01]  /*3230*/  FADD R3, R11, R40 ;  /* 0x000000280b037221 */ /* 0x000fe20000000000 */
[----:B------:R-:W-:Y:S01]  /*3240*/  FADD R50, R39, R70 ;  /* 0x0000004627327221 */ /* 0x000fe20000000000 */
[----:B------:R-:W-:Y:S01]  /*3250*/  @!P4 FMUL R86, R86, 0.5 ;  /* 0x3f0000005656c820 */ /* 0x000fe20000400000 */
[----:B------:R2:W4:Y:S01]  /*3260*/  MUFU.EX2 R74, R4 ;  /* 0x00000004004a7308 */ /* 0x0005220000000800 */
[----:B---3--:R-:W-:Y:S01]  /*3270*/  @!P3 FMUL R75, R75, R75 ;  /* 0x0000004b4b4bb220 */ /* 0x008fe20000400000 */
[----:B------:R-:W-:Y:S01]  /*3280*/  FSETP.GEU.AND P3, PT, R79, -126, PT ;  /* 0xc2fc00004f00780b */ /* 0x000fe20003f6e000 */
[----:B------:R-:W-:Y:S01]  /*3290*/  FADD R73, R30, R65 ;  /* 0x000000411e497221 */ /* 0x000fe20000000000 */
[----:B------:R-:W-:Y:S01]  /*32a0*/  FADD R42, R3, R34 ;  /* 0x00000022032a7221 */ /* 0x000fe20000000000 */
[----:B------:R-:W-:Y:S01]  /*32b0*/  FADD R30, R17, R20 ;  /* 0x00000014111e7221 */ /* 0x000fe20000000000 */
[----:B------:R-:W-:Y:S01]  /*32c0*/  FADD R65, R25, R16 ;  /* 0x0000001019417221 */ /* 0x000fe20000000000 */
[----:B------:R-:W-:Y:S01]  /*32d0*/  @!P5 FMUL R71, R71, 0.5 ;  /* 0x3f0000004747d820 */ /* 0x000fe20000400000 */
[----:B------:R-:W3:Y:S01]  /*32e0*/  MUFU.EX2 R78, R78 ;  /* 0x0000004e004e7308 */ /* 0x000ee20000000800 */
[----:B-1----:R-:W-:Y:S01]  /*32f0*/  @!P1 FMUL R83, R83, R83 ;  /* 0x0000005353539220 */ /* 0x002fe20000400000 */
[----:B------:R-:W-:Y:S01]  /*3300*/  FSETP.GEU.AND P1, PT, R56, -126, PT ;  /* 0xc2fc00003800780b */ /* 0x000fe20003f2e000 */
[----:B--2---:R-:W-:Y:S01]  /*3310*/  FADD R4, R28, R37 ;  /* 0x000000251c047221 */ /* 0x004fe20000000000 */
[----:B------:R-:W-:Y:S01]  /*3320*/  FADD R3, R13, R18 ;  /* 0x000000120d037221 */ /* 0x000fe20000000000 */
[----:B------:R-:W-:Y:S01]  /*3330*/  FADD R34, R21, R22 ;  /* 0x0000001615227221 */ /* 0x000fe20000000000 */
[----:B------:R-:W-:Y:S01]  /*3340*/  FADD R30, R30, R65 ;  /* 0x000000411e1e7221 */ /* 0x000fe20000000000 */
[----:B------:R-:W-:Y:S01]  /*3350*/  FADD R69, R4, R61 ;  /* 0x0000003d04457221 */ /* 0x000fe20000000000 */
[----:B------:R-:W-:Y:S01]  /*3360*/  FADD R4, R26, R29 ;  /* 0x0000001d1a047221 */ /* 0x000fe20000000000 */
[----:B------:R-:W-:Y:S01]  /*3370*/  FADD R61, R12, R49 ;  /* 0x000000310c3d7221 */ /* 0x000fe20000000000 */
[----:B------:R-:W-:Y:S01]  /*3380*/  @!P3 FMUL R79, R79, 0.5 ;  /* 0x3f0000004f4fb820 */ /* 0x000fe20000400000 */
[----:B------:R-:W1:Y:S01]  /*3390*/  MUFU.EX2 R86, R86 ;  /* 0x0000005600567308 */ /* 0x000e620000000800 */
[----:B------:R-:W-:Y:S01]  /*33a0*/  FADD R3, R3, R34 ;  /* 0x0000002203037221 */ /* 0x000fe20000000000 */
[----:B------:R-:W-:Y:S01]  /*33b0*/  FADD R46, R4, R61 ;  /* 0x0000003d042e7221 */ /* 0x000fe20000000000 */
[----:B------:R-:W-:Y:S01]  /*33c0*/  FADD R61, R14, R53 ;  /* 0x000000350e3d7221 */ /* 0x000fe20000000000 */
[----:B------:R-:W-:Y:S01]  /*33d0*/  FADD R4, R10, R41 ;  /* 0x000000290a047221 */ /* 0x000fe20000000000 */
[----:B------:R-:W-:Y:S01]  /*33e0*/  @!P1 FMUL R56, R56, 0.5 ;  /* 0x3f00000038389820 */ /* 0x000fe20000400000 */
[----:B------:R-:W-:Y:S01]  /*33f0*/  FADD R65, R47, R82 ;  /* 0x000000522f417221 */ /* 0x000fe20000000000 */
[----:B------:R-:W-:Y:S01]  /*3400*/  FADD R34, R60, R59 ;  /* 0x0000003b3c227221 */ /* 0x000fe20000000000 */
[----:B------:R-:W-:Y:S01]  /*3410*/  FADD R77, R4, R61 ;  /* 0x0000003d044d7221 */ /* 0x000fe20000000000 */
[----:B------:R-:W2:Y:S01]  /*3420*/  MUFU.EX2 R71, R71 ;  /* 0x0000004700477308 */ /* 0x000ea20000000800 */
[----:B------:R-:W-:Y:S01]  /*3430*/  FADD R4, R31, R84 ;  /* 0x000000541f047221 */ /* 0x000fe20000000000 */
[----:B------:R-:W-:Y:S01]  /*3440*/  FADD R81, R76, R75 ;  /* 0x0000004b4c517221 */ /* 0x000fe20000000000 */
[----:B------:R-:W-:Y:S01]  /*3450*/  FADD R87, R58, R83 ;  /* 0x000000533a577221 */ /* 0x000fe20000000000 */
[----:B----4-:R-:W-:Y:S01]  /*3460*/  @!P2 FMUL R74, R74, R74 ;  /* 0x0000004a4a4aa220 */ /* 0x010fe20000400000 */
[----:B---3--:R-:W-:Y:S01]  /*3470*/  @!P6 FMUL R78, R78, R78 ;  /* 0x0000004e4e4ee220 */ /* 0x008fe20000400000 */
[----:B------:R-:W-:Y:S01]  /*3480*/  FADD R89, R4, R65 ;  /* 0x0000004104597221 */ /* 0x000fe20000000000 */
[----:B------:R-:W-:Y:S01]  /*3490*/  FADD R90, R50, R85 ;  /* 0x00000055325a7221 */ /* 0x000fe20000000000 */
[----:B------:R-:W3:Y:S01]  /*34a0*/  MUFU.EX2 R79, R79 ;  /* 0x0000004f004f7308 */ /* 0x000ee20000000800 */
[----:B-1----:R-:W-:Y:S01]  /*34b0*/  @!P4 FMUL R86, R86, R86 ;  /* 0x000000565656c220 */ /* 0x002fe20000400000 */
[----:B------:R-:W-:Y:S01]  /*34c0*/  FADD R91, R54, R87 ;  /* 0x00000057365b7221 */ /* 0x000fe20000000000 */
[----:B------:R-:W-:Y:S01]  /*34d0*/  FADD R4, R35, R66 ;  /* 0x0000004223047221 */ /* 0x000fe20000000000 */
[----:B------:R-:W-:Y:S01]  /*34e0*/  FADD R65, R51, R78 ;  /* 0x0000004e33417221 */ /* 0x000fe20000000000 */
[----:B------:R-:W-:Y:S01]  /*34f0*/  FADD R50, R43, R74 ;  /* 0x0000004a2b327221 */ /* 0x000fe20000000000 */
[----:B------:R-:W-:Y:S01]  /*3500*/  FADD R85, R57, R86 ;  /* 0x0000005639557221 */ /* 0x000fe20000000000 */
[----:B------:R-:W-:Y:S01]  /*3510*/  FADD R38, R38, R69 ;  /* 0x0000004526267221 */ /* 0x000fe20000000000 */
[----:B------:R1:W4:Y:S01]  /*3520*/  MUFU.EX2 R61, R56 ;  /* 0x00000038003d7308 */ /* 0x0003220000000800 */
[----:B--2---:R-:W-:Y:S01]  /*3530*/  @!P5 FMUL R71, R71, R71 ;  /* 0x000000474747d220 */ /* 0x004fe20000400000 */
[----:B------:R-:W-:Y:S01]  /*3540*/  FADD R4, R4, R65 ;  /* 0x0000004104047221 */ /* 0x000fe20000000000 */
[----:B------:R-:W-:Y:S01]  /*3550*/  FADD R85, R50, R85 ;  /* 0x0000005532557221 */ /* 0x000fe20000000000 */
[----:B------:R-:W-:Y:S01]  /*3560*/  FADD R42, R42, R73 ;  /* 0x000000492a2a7221 */ /* 0x000fe20000000000 */
[----:B------:R-:W-:Y:S01]  /*3570*/  FADD R54, R72, R71 ;  /* 0x0000004748367221 */ /* 0x000fe20000000000 */
[----:B------:R-:W-:Y:S01]  /*3580*/  FADD R77, R46, R77 ;  /* 0x0000004d2e4d7221 */ /* 0x000fe20000000000 */
[----:B------:R-:W-:Y:S01]  /*3590*/  FADD R3, R3, R30 ;  /* 0x0000001e03037221 */ /* 0x000fe20000000000 */
[----:B------:R-:W-:Y:S01]  /*35a0*/  FADD R89, R89, R90 ;  /* 0x0000005a59597221 */ /* 0x000fe20000000000 */
[----:B---3--:R-:W-:Y:S01]  /*35b0*/  @!P3 FMUL R79, R79, R79 ;  /* 0x0000004f4f4fb220 */ /* 0x008fe20000400000 */
[----:B-1----:R-:W-:Y:S01]  /*35c0*/  FADD R56, R34, R81 ;  /* 0x0000005122387221 */ /* 0x002fe20000000000 */
[----:B------:R-:W-:Y:S01]  /*35d0*/  FADD R34, R64, R63 ;  /* 0x0000003f40227221 */ /* 0x000fe20000000000 */
[----:B------:R-:W-:Y:S01]  /*35e0*/  FADD R4, R4, R85 ;  /* 0x0000005504047221 */ /* 0x000fe20000000000 */
[----:B------:R-:W-:Y:S01]  /*35f0*/  FADD R81, R80, R79 ;  /* 0x0000004f50517221 */ /* 0x000fe20000000000 */
[----:B------:R-:W-:Y:S01]  /*3600*/  FADD R56, R56, R91 ;  /* 0x0000005b38387221 */ /* 0x000fe20000000000 */
[----:B------:R-:W-:Y:S01]  /*3610*/  FADD R38, R38, R77 ;  /* 0x0000004d26267221 */ /* 0x000fe20000000000 */
[----:B------:R-:W-:Y:S01]  /*3620*/  FADD R3, R42, R3 ;  /* 0x000000032a037221 */ /* 0x000fe20000000000 */
[----:B----4-:R-:W-:Y:S01]  /*3630*/  @!P1 FMUL R61, R61, R61 ;  /* 0x0000003d3d3d9220 */ /* 0x010fe20000400000 */
[----:B------:R-:W-:Y:S01]  /*3640*/  FADD R34, R34, R81 ;  /* 0x0000005122227221 */ /* 0x000fe20000000000 */
[----:B------:R-:W-:-:S02]  /*3650*/  IMAD.U32 R30, RZ, RZ, UR7 ;  /* 0x00000007ff1e7e24 */ /* 0x000fc4000f8e00ff */
[----:B------:R-:W-:Y:S01]  /*3660*/  FADD R89, R89, R4 ;  /* 0x0000000459597221 */ /* 0x000fe20000000000 */
[----:B------:R-:W-:Y:S01]  /*3670*/  FADD R87, R62, R61 ;  /* 0x0000003d3e577221 */ /* 0x000fe20000000000 */
[----:B------:R-:W-:Y:S01]  /*3680*/  FADD R4, R38, R3 ;  /* 0x0000000326047221 */ /* 0x000fe20000000000 */
[----:B------:R1:W-:Y:S01]  /*3690*/  SYNCS.ARRIVE.TRANS64.A1T0 RZ, [R30+UR13], RZ ;  /* 0x000000ff1eff79a7 */ /* 0x0003e2000810000d */
[----:B------:R-:W-:Y:S01]  /*36a0*/  F2FP.BF16.F32.PACK_AB R38, R25, R14 ;  /* 0x0000000e1926723e */ /* 0x000fe200000010ff */
[----:B------:R-:W-:Y:S01]  /*36b0*/  FADD R87, R54, R87 ;  /* 0x0000005736577221 */ /* 0x000fe20000000000 */
[----:B------:R-:W-:Y:S02]  /*36c0*/  F2FP.BF16.F32.PACK_AB R40, R40, R27 ;  /* 0x0000001b2828723e */ /* 0x000fe400000010ff */
[----:B------:R-:W-:Y:S01]  /*36d0*/  F2FP.BF16.F32.PACK_AB R42, R18, R29 ;  /* 0x0000001d122a723e */ /* 0x000fe200000010ff */
[----:B------:R-:W-:Y:S01]  /*36e0*/  FADD R87, R34, R87 ;  /* 0x0000005722577221 */ /* 0x000fe20000000000 */
[----:B------:R-:W-:-:S02]  /*36f0*/  F2FP.BF16.F32.PACK_AB R25, R60, R31 ;  /* 0x0000001f3c19723e */ /* 0x000fc400000010ff */
[----:B------:R-:W-:Y:S01]  /*3700*/  F2FP.BF16.F32.PACK_AB R27, R64, R35 ;  /* 0x00000023401b723e */ /* 0x000fe200000010ff */
[----:B------:R-:W-:Y:S01]  /*3710*/  FADD R56, R56, R87 ;  /* 0x0000005738387221 */ /* 0x000fe20000000000 */
[----:B------:R-:W-:Y:S02]  /*3720*/  F2FP.BF16.F32.PACK_AB R44, R44, R37 ;  /* 0x000000252c2c723e */ /* 0x000fe400000010ff */
[----:B------:R-:W-:Y:S01]  /*3730*/  F2FP.BF16.F32.PACK_AB R46, R20, R41 ;  /* 0x00000029142e723e */ /* 0x000fe200000010ff */
[----:B------:R-:W-:Y:S01]  /*3740*/  FADD R3, R89, R56 ;  /* 0x0000003859037221 */ /* 0x000fe20000000000 */
[----:B------:R-:W-:Y:S02]  /*3750*/  F2FP.BF16.F32.PACK_AB R50, R22, R49 ;  /* 0x000000311632723e */ /* 0x000fe400000010ff */
[----:B------:R-:W-:Y:S02]  /*3760*/  F2FP.BF16.F32.PACK_AB R54, R16, R53 ;  /* 0x000000351036723e */ /* 0x000fe400000010ff */
[----:B------:R-:W-:-:S02]  /*3770*/  F2FP.BF16.F32.PACK_AB R29, R68, R39 ;  /* 0x00000027441d723e */ /* 0x000fc400000010ff */
[----:B------:R-:W-:Y:S02]  /*3780*/  F2FP.BF16.F32.PACK_AB R31, R72, R43 ;  /* 0x0000002b481f723e */ /* 0x000fe400000010ff */
[----:B------:R-:W-:Y:S02]  /*3790*/  F2FP.BF16.F32.PACK_AB R35, R80, R51 ;  /* 0x000000335023723e */ /* 0x000fe400000010ff */
[----:B------:R-:W-:Y:S02]  /*37a0*/  F2FP.BF16.F32.PACK_AB R26, R13, R26 ;  /* 0x0000001a0d1a723e */ /* 0x000fe400000010ff */
[----:B------:R-:W-:Y:S02]  /*37b0*/  F2FP.BF16.F32.PACK_AB R28, R15, R28 ;  /* 0x0000001c0f1c723e */ /* 0x000fe400000010ff */
[----:B-1----:R-:W-:Y:S02]  /*37c0*/  F2FP.BF16.F32.PACK_AB R30, R17, R10 ;  /* 0x0000000a111e723e */ /* 0x002fe400000010ff */
[----:B------:R-:W-:-:S02]  /*37d0*/  F2FP.BF16.F32.PACK_AB R34, R21, R12 ;  /* 0x0000000c1522723e */ /* 0x000fc400000010ff */
[----:B------:R-:W-:Y:S02]  /*37e0*/  F2FP.BF16.F32.PACK_AB R37, R58, R55 ;  /* 0x000000373a25723e */ /* 0x000fe400000010ff */
[----:B------:R-:W-:Y:S02]  /*37f0*/  F2FP.BF16.F32.PACK_AB R39, R62, R57 ;  /* 0x000000393e27723e */ /* 0x000fe400000010ff */
[----:B------:R-:W-:Y:S02]  /*3800*/  F2FP.BF16.F32.PACK_AB R41, R59, R84 ;  /* 0x000000543b29723e */ /* 0x000fe400000010ff */
[----:B------:R-:W-:Y:S02]  /*3810*/  F2FP.BF16.F32.PACK_AB R43, R63, R66 ;  /* 0x000000423f2b723e */ /* 0x000fe400000010ff */
[----:B------:R-:W-:Y:S02]  /*3820*/  F2FP.BF16.F32.PACK_AB R45, R67, R70 ;  /* 0x00000046432d723e */ /* 0x000fe400000010ff */
[----:B------:R-:W-:-:S02]  /*3830*/  F2FP.BF16.F32.PACK_AB R47, R71, R74 ;  /* 0x0000004a472f723e */ /* 0x000fc400000010ff */
[----:B------:R-:W-:Y:S02]  /*3840*/  F2FP.BF16.F32.PACK_AB R49, R75, R82 ;  /* 0x000000524b31723e */ /* 0x000fe400000010ff */
[----:B------:R-:W-:Y:S02]  /*3850*/  F2FP.BF16.F32.PACK_AB R51, R79, R78 ;  /* 0x0000004e4f33723e */ /* 0x000fe400000010ff */
[----:B------:R-:W-:Y:S01]  /*3860*/  F2FP.BF16.F32.PACK_AB R53, R83, R88 ;  /* 0x000000585335723e */ /* 0x000fe200000010ff */
[----:B------:R-:W-:Y:S06]  /*3870*/  @!P0 BRA `(.L_x_19) ;  /* 0x0000000000048947 */ /* 0x000fec0003800000 */
[----:B------:R-:W-:Y:S01]  /*3880*/  BPT.TRAP 0x1 ;  /* 0x000000040000795c */ /* 0x000fe20000300000 */
.L_x_19:
[----:B------:R-:W1:Y:S02]  /*3890*/  SYNCS.PHASECHK.TRANS64.TRYWAIT P1, [UR38+0xc008], R9 ;  /* 0x00c00809ff0075a7 */ /* 0x000e640008020166 */
[----:B-1----:R-:W-:Y:S05]  /*38a0*/  @!P1 BRA `(.L_x_20) ;  /* 0x0000007c00809947 */ /* 0x002fea0003800000 */
.L_x_102:
[----:B------:R-:W-:Y:S01]  /*38b0*/  UIADD3 UR10, UR12, 0x200, URZ ;  /* 0x000002000c0a7890 */ /* 0x000fe2000fffe03f */
[----:B------:R-:W-:Y:S01]  /*38c0*/  WARPGROUP.ARRIVE ;  /* 0x00000000000079c5 */ /* 0x000fe20000000000 */
[----:B------:R-:W-:Y:S01]  /*38d0*/  UMOV UR11, 0x80000020 ;  /* 0x80000020000b7882 */ /* 0x000fe20000000000 */
[----:B------:R-:W-:-:S06]  /*38e0*/  F2FP.BF16.F32.PACK_AB R55, R61, R86 ;  /* 0x000000563d37723e */ /* 0x000fcc00000010ff */
[----:B------:R-:W-:Y:S01]  /*38f0*/  HGMMA.64x32x16.F32.BF16 R88, R24, gdesc[UR8].tnspB, RZ, !UPT, gsb0 ;  /* 0x4060000818587df0 */ /* 0x000fe2000c0018ff */
[----:B------:R-:W-:Y:S01]  /*3900*/  UIADD3 UR10, UR12, 0x240, URZ ;  /* 0x000002400c0a7890 */ /* 0x000fe2000fffe03f */
[----:B------:R-:W-:Y:S01]  /*3910*/  UMOV UR11, 0x80000020 ;  /* 0x80000020000b7882 */ /* 0x000fe20000000000 */
[----:B------:R-:W-:Y:S02]  /*3920*/  WARPGROUP.DEPBAR.LE gsb0, 0x0 ;  /* 0x00008000000079c5 */ /* 0x000fe40000010000 */
[----:B------:R-:W-:-:S06]  /*3930*/  WARPGROUP.ARRIVE ;  /* 0x00000000000079c5 */ /* 0x000fcc0000000000 */
[----:B------:R-:W-:Y:S01]  /*3940*/  HGMMA.64x32x16.F32.BF16 R88, R28, gdesc[UR8].tnspB, R88, gsb0 ;  /* 0x406000081c587df0 */ /* 0x000fe20008001858 */
        /* <DEDUP_REMOVED lines=29> */
[----:B------:R-:W-:Y:S03]  /*3b20*/  HGMMA.64x32x16.F32.BF16 R88, R52, gdesc[UR8].tnspB, R88, gsb0 ;  /* 0x4060000834587df0 */ /* 0x000fe60008001858 */
[----:B------:R-:W-:Y:S02]  /*3b30*/  WARPGROUP.DEPBAR.LE gsb0, 0x0 ;  /* 0x00008000000079c5 */ /* 0x000fe40000010000 */
[----:B------:R-:W-:Y:S05]  /*3b40*/  @!P0 BRA `(.L_x_21) ;  /* 0x0000000000048947 */ /* 0x000fea0003800000 */
[----:B------:R-:W-:Y:S01]  /*3b50*/  BPT.TRAP 0x1 ;  /* 0x000000040000795c */ /* 0x000fe20000300000 */
.L_x_21:
[----:B------:R-:W-:Y:S01]  /*3b60*/  UISETP.GT.U32.AND UP0, UPT, UR6, 0x1, UPT ;  /* 0x000000010600788c */ /* 0x000fe2000bf04070 */
[----:B-1----:R-:W-:Y:S01]  /*3b70*/  IMAD.MOV.U32 R9, RZ, RZ, RZ ;  /* 0x000000ffff097224 */ /* 0x002fe200078e00ff */
[----:B------:R-:W-:-:S04]  /*3b80*/  UIADD3 UR7, UR38, 0xc028, URZ ;  /* 0x0000c02826077890 */ /* 0x000fc8000fffe03f */
[----:B------:R-:W-:Y:S01]  /*3b90*/  PLOP3.LUT P1, PT, PT, PT, UP0, 0x80, 0x0 ;  /* 0x000000000000781c */ /* 0x000fe20003f2f008 */
[----:B------:R-:W-:-:S09]  /*3ba0*/  UPRMT UR7, URZ, 0x654, UR7 ;  /* 0x000006543f077896 */ /* 0x000fd20008000007 */
[----:B------:R-:W-:Y:S03]  /*3bb0*/  SYNCS.ARRIVE.TRANS64.RED.A1T0 RZ, [UR7], RZ ;  /* 0x000000ffffff79a7 */ /* 0x000fe60008100407 */
[----:B------:R-:W-:Y:S05]  /*3bc0*/  @P1 BRA `(.L_x_22) ;  /* 0x0000000000041947 */ /* 0x000fea0003800000 */
[----:B------:R-:W-:Y:S01]  /*3bd0*/  BPT.TRAP 0x1 ;  /* 0x000000040000795c */ /* 0x000fe20000300000 */
.L_x_22:
[C---:B------:R-:W-:Y:S01]  /*3be0*/  ISETP.GE.AND P2, PT, R8.reuse, 0x3, PT ;  /* 0x000000030800780c */ /* 0x040fe20003f46270 */
[----:B------:R-:W-:Y:S01]  /*3bf0*/  UMOV UR13, 0x1 ;  /* 0x00000001000d7882 */ /* 0x000fe20000000000 */
[----:B------:R-:W-:Y:S01]  /*3c00*/  UMOV UR15, 0x2 ;  /* 0x00000002000f7882 */ /* 0x000fe20000000000 */
[----:B------:R-:W-:Y:S01]  /*3c10*/  IADD3 R7, R7, 0x80, RZ ;  /* 0x0000008007077810 */ /* 0x000fe20007ffe0ff */
[----:B------:R-:W-:-:S09]  /*3c20*/  VIADD R8, R8, 0xffffffff ;  /* 0xffffffff08087836 */ /* 0x000fd20000000000 */
[----:B------:R-:W-:Y:S05]  /*3c30*/  @!P2 BRA `(.L_x_23) ;  /* 0x0000002400e0a947 */ /* 0x000fea0003800000 */
[----:B------:R-:W-:Y:S01]  /*3c40*/  IMAD.MOV.U32 R13, RZ, RZ, R5 ;  /* 0x000000ffff0d7224 */ /* 0x000fe200078e0005 */
[----:B------:R-:W-:Y:S01]  /*3c50*/  MOV R11, R6 ;  /* 0x00000006000b7202 */ /* 0x000fe20000000f00 */
[----:B------:R-:W-:Y:S01]  /*3c60*/  IMAD.MOV.U32 R9, RZ, RZ, RZ ;  /* 0x000000ffff097224 */ /* 0x000fe200078e00ff */
[----:B------:R-:W-:Y:S01]  /*3c70*/  UMOV UR15, 0x2 ;  /* 0x00000002000f7882 */ /* 0x000fe20000000000 */
[----:B------:R-:W-:Y:S01]  /*3c80*/  UMOV UR13, 0x1 ;  /* 0x00000001000d7882 */ /* 0x000fe20000000000 */
[----:B------:R-:W-:-:S05]  /*3c90*/  ULDC UR17, c[0x0][0x604] ;  /* 0x0001810000117ab9 */ /* 0x000fca0000000800 */
.L_x_34:
[----:B------:R-:W-:Y:S05]  /*3ca0*/  @!P0 BRA `(.L_x_24) ;  /* 0x0000000000048947 */ /* 0x000fea0003800000 */
[----:B------:R-:W-:Y:S01]  /*3cb0*/  BPT.TRAP 0x1 ;  /* 0x000000040000795c */ /* 0x000fe20000300000 */
.L_x_24:
[----:B------:R-:W-:Y:S01]  /*3cc0*/  ULEA UR6, UR15, UR38, 0x3 ;  /* 0x000000260f067291 */ /* 0x000fe2000f8e183f */
[----:B------:R-:W-:-:S08]  /*3cd0*/  SHF.L.U32 R5, R9, 0x1f, RZ ;  /* 0x0000001f09057819 */ /* 0x000fd000000006ff */
[----:B------:R-:W1:Y:S02]  /*3ce0*/  SYNCS.PHASECHK.TRANS64.TRYWAIT P2, [UR6+0xc000], R5 ;  /* 0x00c00005ff0075a7 */ /* 0x000e640008040146 */
[----:B-1----:R-:W-:Y:S05]  /*3cf0*/  @!P2 BRA `(.L_x_25) ;  /* 0x000000780084a947 */ /* 0x002fea0003800000 */
.L_x_103:
[----:B------:R-:W-:Y:S01]  /*3d00*/  ULEA UR6, UR15, UR14, 0x9 ;  /* 0x0000000e0f067291 */ /* 0x000fe2000f8e483f */
[----:B------:R-:W-:Y:S01]  /*3d10*/  WARPGROUP.ARRIVE ;  /* 0x00000000000079c5 */ /* 0x000fe20000000000 */
[----:B------:R-:W-:Y:S01]  /*3d20*/  UMOV UR7, 0x80000020 ;  /* 0x8000002000077882 */ /* 0x000fe20000000000 */
[----:B------:R-:W-:Y:S01]  /*3d30*/  UMOV UR11, 0x80000020 ;  /* 0x80000020000b7882 */ /* 0x000fe20000000000 */
[----:B------:R-:W-:Y:S02]  /*3d40*/  UIADD3 UR10, UR6, 0x2, URZ ;  /* 0x00000002060a7890 */ /* 0x000fe4000fffe03f */
[----:B------:R-:W-:-:S03]  /*3d50*/  UIADD3 UR15, UR15, 0x1, URZ ;  /* 0x000000010f0f7890 */ /* 0x000fc6000fffe03f */
[----:B------:R-:W-:Y:S01]  /*3d60*/  HGMMA.64x128x16.F32.BF16 R24, gdesc[UR4], RZ, !UPT, gsb0 ;  /* 0x01e00000041879f0 */ /* 0x000fe2000c0018ff */
[----:B------:R-:W-:-:S04]  /*3d70*/  UISETP.NE.AND UP0, UPT, UR15, 0x5, UPT ;  /* 0x000000050f00788c */ /* 0x000fc8000bf05270 */
[----:B------:R-:W-:Y:S02]  /*3d80*/  USEL UR6, URZ, 0x1, UP0 ;  /* 0x000000013f067887 */ /* 0x000fe40008000000 */
[----:B------:R-:W-:-:S04]  /*3d90*/  USEL UR15, UR15, URZ, UP0 ;  /* 0x0000003f0f0f7287 */ /* 0x000fc80008000000 */
[----:B------:R-:W-:Y:S01]  /*3da0*/  LOP3.LUT R9, R9, UR6, RZ, 0x3c, !PT ;  /* 0x0000000609097c12 */ /* 0x000fe2000f8e3cff */
[----:B------:R-:W-:Y:S02]  /*3db0*/  WARPGROUP.DEPBAR.LE gsb0, 0x0 ;  /* 0x00008000000079c5 */ /* 0x000fe40000010000 */
[----:B------:R-:W-:-:S06]  /*3dc0*/  WARPGROUP.ARRIVE ;  /* 0x00000000000079c5 */ /* 0x000fcc0000000000 */
[----:B------:R-:W-:Y:S03]  /*3dd0*/  HGMMA.64x128x16.F32.BF16 R24, gdesc[UR8], R24, gsb0 ;  /* 0x01e00000081879f0 */ /* 0x000fe60008001818 */
[----:B------:R-:W-:Y:S02]  /*3de0*/  WARPGROUP.DEPBAR.LE gsb0, 0x0 ;  /* 0x00008000000079c5 */ /* 0x000fe40000010000 */
[----:B------:R-:W-:Y:S05]  /*3df0*/  @!P0 BRA `(.L_x_26) ;  /* 0x0000000000048947 */ /* 0x000fea0003800000 */
[----:B------:R-:W-:Y:S01]  /*3e00*/  BPT.TRAP 0x1 ;  /* 0x000000040000795c */ /* 0x000fe20000300000 */
.L_x_26:
[----:B-1----:R-:W-:Y:S01]  /*3e10*/  FMNMX R6, R24, R13, !PT ;  /* 0x0000000d18067209 */ /* 0x002fe20007800000 */
[----:B------:R-:W-:Y:S01]  /*3e20*/  ULEA UR6, UR15, UR38, 0x3 ;  /* 0x000000260f067291 */ /* 0x000fe2000f8e183f */
[----:B------:R-:W-:Y:S02]  /*3e30*/  FMNMX R12, R26, R11, !PT ;  /* 0x0000000b1a0c7209 */ /* 0x000fe40007800000 */
[----:B------:R-:W-:Y:S02]  /*3e40*/  FMNMX R5, R25, R6, !PT ;  /* 0x0000000619057209 */ /* 0x000fe40007800000 */
[----:B------:R-:W-:Y:S02]  /*3e50*/  FMNMX R15, R27, R12, !PT ;  /* 0x0000000c1b0f7209 */ /* 0x000fe40007800000 */
[----:B------:R-:W-:Y:S02]  /*3e60*/  FMNMX R6, R28, R5, !PT ;  /* 0x000000051c067209 */ /* 0x000fe40007800000 */
[----:B------:R-:W-:-:S02]  /*3e70*/  FMNMX R12, R30, R15, !PT ;  /* 0x0000000f1e0c7209 */ /* 0x000fc40007800000 */
[----:B------:R-:W-:Y:S02]  /*3e80*/  FMNMX R5, R29, R6, !PT ;  /* 0x000000061d057209 */ /* 0x000fe40007800000 */
[----:B------:R-:W-:Y:S02]  /*3e90*/  FMNMX R17, R31, R12, !PT ;  /* 0x0000000c1f117209 */ /* 0x000fe40007800000 */
[----:B------:R-:W-:-:S04]  /*3ea0*/  FMNMX R6, R32, R5, !PT ;  /* 0x0000000520067209 */ /* 0x000fc80007800000 */
        /* <DEDUP_REMOVED lines=26> */
[----:B------:R-:W-:-:S05]  /*4050*/  FMNMX R6, R85, R6, !PT ;  /* 0x0000000655067209 */ /* 0x000fca0007800000 */
[----:B------:R-:W1:Y:S02]  /*4060*/  SHFL.BFLY PT, R5, R6, 0x1, 0x1f ;  /* 0x0c201f0006057f89 */ /* 0x000e6400000e0000 */
[----:B-1----:R-:W-:Y:S02]  /*4070*/  FMNMX R10, R6, R5, !PT ;  /* 0x00000005060a7209 */ /* 0x002fe40007800000 */
[----:B------:R-:W-:-:S03]  /*4080*/  FMNMX R6, R34, R17, !PT ;  /* 0x0000001122067209 */ /* 0x000fc60007800000 */
[----:B------:R-:W1:Y:S01]  /*4090*/  SHFL.BFLY PT, R5, R10, 0x2, 0x1f ;  /* 0x0c401f000a057f89 */ /* 0x000e6200000e0000 */
[----:B------:R-:W-:-:S04]  /*40a0*/  FMNMX R19, R35, R6, !PT ;  /* 0x0000000623137209 */ /* 0x000fc80007800000 */
[----:B------:R-:W-:-:S04]  /*40b0*/  FMNMX R6, R38, R19, !PT ;  /* 0x0000001326067209 */ /* 0x000fc80007800000 */
[----:B------:R-:W-:-:S04]  /*40c0*/  FMNMX R19, R39, R6, !PT ;  /* 0x0000000627137209 */ /* 0x000fc80007800000 */
[----:B------:R-:W-:-:S04]  /*40d0*/  FMNMX R6, R42, R19, !PT ;  /* 0x000000132a067209 */ /* 0x000fc80007800000 */
[----:B------:R-:W-:-:S04]  /*40e0*/  FMNMX R21, R43, R6, !PT ;  /* 0x000000062b157209 */ /* 0x000fc80007800000 */
[----:B------:R-:W-:Y:S02]  /*40f0*/  FMNMX R6, R46, R21, !PT ;  /* 0x000000152e067209 */ /* 0x000fe40007800000 */
[----:B-1----:R-:W-:Y:S02]  /*4100*/  FMNMX R5, R10, R5, !PT ;  /* 0x000000050a057209 */ /* 0x002fe40007800000 */
[----:B------:R-:W-:Y:S02]  /*4110*/  FMNMX R23, R47, R6, !PT ;  /* 0x000000062f177209 */ /* 0x000fe40007800000 */
[C---:B------:R-:W-:Y:S02]  /*4120*/  FSETP.NEU.AND P2, PT, R5.reuse, -INF , PT ;  /* 0xff8000000500780b */ /* 0x040fe40003f4d000 */
[----:B------:R-:W-:Y:S02]  /*4130*/  FMNMX R6, R50, R23, !PT ;  /* 0x0000001732067209 */ /* 0x000fe40007800000 */
[----:B------:R-:W-:-:S02]  /*4140*/  FSEL R14, R5, RZ, P2 ;  /* 0x000000ff050e7208 */ /* 0x000fc40001000000 */
[----:B------:R-:W-:-:S03]  /*4150*/  FMNMX R23, R51, R6, !PT ;  /* 0x0000000633177209 */ /* 0x000fc60007800000 */
[----:B------:R-:W-:Y:S01]  /*4160*/  FMUL R104, R14, UR17 ;  /* 0x000000110e687c20 */ /* 0x000fe20008400000 */
[----:B------:R-:W-:Y:S01]  /*4170*/  FMNMX R6, R54, R23, !PT ;  /* 0x0000001736067209 */ /* 0x000fe20007800000 */
[----:B------:R-:W-:Y:S02]  /*4180*/  FADD R14, -R14, R13 ;  /* 0x0000000d0e0e7221 */ /* 0x000fe40000000100 */
[--C-:B------:R-:W-:Y:S01]  /*4190*/  FFMA R24, R24, UR17, -R104.reuse ;  /* 0x0000001118187c23 */ /* 0x100fe20008000868 */
[--C-:B------:R-:W-:Y:S01]  /*41a0*/  FFMA R15, R25, UR17, -R104.reuse ;  /* 0x00000011190f7c23 */ /* 0x100fe20008000868 */
[--C-:B------:R-:W-:Y:S01]  /*41b0*/  FFMA R19, R33, UR17, -R104.reuse ;  /* 0x0000001121137c23 */ /* 0x100fe20008000868 */
[--C-:B------:R-:W-:Y:S01]  /*41c0*/  FFMA R10, R28, UR17, -R104.reuse ;  /* 0x000000111c0a7c23 */ /* 0x100fe20008000868 */
[--C-:B------:R-:W-:Y:S01]  /*41d0*/  FFMA R17, R29, UR17, -R104.reuse ;  /* 0x000000111d117c23 */ /* 0x100fe20008000868 */
[----:B------:R-:W-:Y:S01]  /*41e0*/  FSETP.GEU.AND P6, PT, R24, -126, PT ;  /* 0xc2fc00001800780b */ /* 0x000fe20003fce000 */
        /* <DEDUP_REMOVED lines=9> */
[--C-:B------:R-:W-:Y:S01]  /*4280*/  FFMA R23, R41, UR17, -R104.reuse ;  /* 0x0000001129177c23 */ /* 0x100fe20008000868 */
[--C-:B------:R-:W-:Y:S01]  /*4290*/  FFMA R37, R45, UR17, -R104.reuse ;  /* 0x000000112d257c23 */ /* 0x100fe20008000868 */
[--C-:B------:R-:W-:Y:S01]  /*42a0*/  FFMA R45, R53, UR17, -R104.reuse ;  /* 0x00000011352d7c23 */ /* 0x100fe20008000868 */
[----:B------:R-:W-:Y:S01]  /*42b0*/  @!P6 FMUL R24, R24, 0.5 ;  /* 0x3f0000001818e820 */ /* 0x000fe20000400000 */
[--C-:B------:R-:W-:Y:S01]  /*42c0*/  FFMA R36, R48, UR17, -R104.reuse ;  /* 0x0000001130247c23 */ /* 0x100fe20008000868 */
[----:B------:R-:W-:Y:S01]  /*42d0*/  @!P3 FMUL R15, R15, 0.5 ;  /* 0x3f0000000f0fb820 */ /* 0x000fe20000400000 */
[--C-:B------:R-:W-:Y:S01]  /*42e0*/  FFMA R41, R49, UR17, -R104.reuse ;  /* 0x0000001131297c23 */ /* 0x100fe20008000868 */
[----:B------:R-:W-:Y:S01]  /*42f0*/  @!P4 FMUL R10, R10, 0.5 ;  /* 0x3f0000000a0ac820 */ /* 0x000fe20000400000 */
[----:B------:R-:W-:Y:S01]  /*4300*/  FMNMX R25, R55, R6, !PT ;  /* 0x0000000637197209 */ /* 0x000fe20007800000 */
[----:B------:R-:W1:Y:S01]  /*4310*/  MUFU.EX2 R24, R24 ;  /* 0x0000001800187308 */ /* 0x000e620000000800 */
[----:B------:R-:W-:Y:S01]  /*4320*/  @!P5 FMUL R17, R17, 0.5 ;  /* 0x3f0000001111d820 */ /* 0x000fe20000400000 */
[----:B------:R-:W-:Y:S01]  /*4330*/  @!P2 FMUL R28, R28, 0.5 ;  /* 0x3f0000001c1ca820 */ /* 0x000fe20000400000 */
[----:B------:R-:W-:Y:S01]  /*4340*/  FMNMX R6, R58, R25, !PT ;  /* 0x000000193a067209 */ /* 0x000fe20007800000 */
[--C-:B------:R-:W-:Y:S01]  /*4350*/  FFMA R18, R52, UR17, -R104.reuse ;  /* 0x0000001134127c23 */ /* 0x100fe20008000868 */
[--C-:B------:R-:W-:Y:S01]  /*4360*/  FFMA R49, R56, UR17, -R104.reuse ;  /* 0x0000001138317c23 */ /* 0x100fe20008000868 */
[--C-:B------:R-:W-:Y:S01]  /*4370*/  FFMA R40, R57, UR17, -R104.reuse ;  /* 0x0000001139287c23 */ /* 0x100fe20008000868 */
[----:B------:R-:W-:Y:S01]  /*4380*/  FMNMX R25, R59, R6, !PT ;  /* 0x000000063b197209 */ /* 0x000fe20007800000 */
[----:B------:R-:W2:Y:S01]  /*4390*/  MUFU.EX2 R15, R15 ;  /* 0x0000000f000f7308 */ /* 0x000ea20000000800 */
[--C-:B------:R-:W-:Y:S01]  /*43a0*/  FFMA R57, R64, UR17, -R104.reuse ;  /* 0x0000001140397c23 */ /* 0x100fe20008000868 */
[--C-:B------:R-:W-:Y:S01]  /*43b0*/  FFMA R53, R60, UR17, -R104.reuse ;  /* 0x000000113c357c23 */ /* 0x100fe20008000868 */
[----:B------:R-:W-:Y:S01]  /*43c0*/  FMNMX R6, R62, R25, !PT ;  /* 0x000000193e067209 */ /* 0x000fe20007800000 */
[--C-:B------:R-:W-:Y:S01]  /*43d0*/  FFMA R20, R61, UR17, -R104.reuse ;  /* 0x000000113d147c23 */ /* 0x100fe20008000868 */
[--C-:B------:R-:W-:Y:S01]  /*43e0*/  FFMA R44, R65, UR17, -R104.reuse ;  /* 0x00000011412c7c23 */ /* 0x100fe20008000868 */
[--C-:B------:R-:W-:Y:S01]  /*43f0*/  FFMA R48, R73, UR17, -R104.reuse ;  /* 0x0000001149307c23 */ /* 0x100fe20008000868 */
        /* <DEDUP_REMOVED lines=9> */
[----:B------:R-:W1:Y:S01]  /*4490*/  MUFU.EX2 R17, R17 ;  /* 0x0000001100117308 */ /* 0x000e620000000800 */
[----:B--2---:R-:W-:Y:S01]  /*44a0*/  @!P3 FMUL R15, R15, R15 ;  /* 0x0000000f0f0fb220 */ /* 0x004fe20000400000 */
[----:B------:R-:W-:Y:S01]  /*44b0*/  FSETP.GEU.AND P3, PT, R12, -126, PT ;  /* 0xc2fc00000c00780b */ /* 0x000fe20003f6e000 */
[--C-:B------:R-:W-:Y:S01]  /*44c0*/  FFMA R56, R81, UR17, -R104.reuse ;  /* 0x0000001151387c23 */ /* 0x100fe20008000868 */
[----:B------:R-:W-:Y:S01]  /*44d0*/  FMNMX R25, R67, R6, !PT ;  /* 0x0000000643197209 */ /* 0x000fe20007800000 */
[--C-:B------:R-:W-:Y:S01]  /*44e0*/  FFMA R52, R77, UR17, -R104.reuse ;  /* 0x000000114d347c23 */ /* 0x100fe20008000868 */
[--C-:B------:R-:W-:Y:S01]  /*44f0*/  FFMA R73, R80, UR17, -R104.reuse ;  /* 0x0000001150497c23 */ /* 0x100fe20008000868 */
[----:B------:R-:W-:Y:S01]  /*4500*/  @!P6 FMUL R19, R19, 0.5 ;  /* 0x3f0000001313e820 */ /* 0x000fe20000400000 */
[----:B------:R-:W2:Y:S01]  /*4510*/  MUFU.EX2 R28, R28 ;  /* 0x0000001c001c7308 */ /* 0x000ea20000000800 */
[----:B---3--:R-:W-:Y:S01]  /*4520*/  @!P4 FMUL R10, R10, R10 ;  /* 0x0000000a0a0ac220 */ /* 0x008fe20000400000 */
[----:B------:R-:W-:Y:S01]  /*4530*/  FSETP.GEU.AND P4, PT, R21, -126, PT ;  /* 0xc2fc00001500780b */ /* 0x000fe20003f8e000 */
[--C-:B------:R-:W-:Y:S01]  /*4540*/  FFMA R60, R85, UR17, -R104.reuse ;  /* 0x00000011553c7c23 */ /* 0x100fe20008000868 */
[----:B------:R-:W-:Y:S01]  /*4550*/  FMNMX R6, R70, R25, !PT ;  /* 0x0000001946067209 */ /* 0x000fe20007800000 */
[----:B------:R-:W-:Y:S01]  /*4560*/  FFMA R77, R84, UR17, -R104 ;  /* 0x00000011544d7c23 */ /* 0x000fe20008000868 */
[----:B------:R-:W-:Y:S01]  /*4570*/  FMUL R14, R14, UR17 ;  /* 0x000000110e0e7c20 */ /* 0x000fe20008400000 */
[----:B------:R-:W-:Y:S01]  /*4580*/  @!P3 FMUL R12, R12, 0.5 ;  /* 0x3f0000000c0cb820 */ /* 0x000fe20000400000 */
[----:B------:R-:W3:Y:S01]  /*4590*/  MUFU.EX2 R19, R19 ;  /* 0x0000001300137308 */ /* 0x000ee20000000800 */
[----:B-1----:R-:W-:Y:S01]  /*45a0*/  @!P5 FMUL R17, R17, R17 ;  /* 0x000000111111d220 */ /* 0x002fe20000400000 */
[----:B------:R-:W-:-:S02]  /*45b0*/  FSETP.GEU.AND P5, PT, R32, -126, PT ;  /* 0xc2fc00002000780b */ /* 0x000fc40003fae000 */
[----:B------:R-:W-:-:S03]  /*45c0*/  FMNMX R25, R71, R6, !PT ;  /* 0x0000000647197209 */ /* 0x000fc60007800000 */
[----:B------:R-:W-:Y:S01]  /*45d0*/  @!P4 FMUL R21, R21, 0.5 ;  /* 0x3f0000001515c820 */ /* 0x000fe20000400000 */
[----:B------:R-:W1:Y:S01]  /*45e0*/  MUFU.EX2 R12, R12 ;  /* 0x0000000c000c7308 */ /* 0x000e620000000800 */
[----:B--2---:R-:W-:Y:S01]  /*45f0*/  @!P2 FMUL R28, R28, R28 ;  /* 0x0000001c1c1ca220 */ /* 0x004fe20000400000 */
[----:B------:R-:W-:Y:S02]  /*4600*/  FSETP.GEU.AND P2, PT, R23, -126, PT ;  /* 0xc2fc00001700780b */ /* 0x000fe40003f4e000 */
[----:B------:R-:W-:-:S03]  /*4610*/  FMNMX R6, R74, R25, !PT ;  /* 0x000000194a067209 */ /* 0x000fc60007800000 */
[----:B------:R-:W-:Y:S01]  /*4620*/  @!P5 FMUL R32, R32, 0.5 ;  /* 0x3f0000002020d820 */ /* 0x000fe20000400000 */
[----:B------:R-:W2:Y:S01]  /*4630*/  MUFU.EX2 R21, R21 ;  /* 0x0000001500157308 */ /* 0x000ea20000000800 */
[----:B---3--:R-:W-:Y:S01]  /*4640*/  @!P6 FMUL R19, R19, R19 ;  /* 0x000000131313e220 */ /* 0x008fe20000400000 */
[----:B------:R-:W-:Y:S02]  /*4650*/  FSETP.GEU.AND P6, PT, R16, -126, PT ;  /* 0xc2fc00001000780b */ /* 0x000fe40003fce000 */
[----:B------:R-:W-:-:S03]  /*4660*/  FMNMX R25, R75, R6, !PT ;  /* 0x000000064b197209 */ /* 0x000fc60007800000 */
[----:B------:R-:W-:Y:S01]  /*4670*/  @!P2 FMUL R23, R23, 0.5 ;  /* 0x3f0000001717a820 */ /* 0x000fe20000400000 */
[----:B------:R-:W3:Y:S01]  /*4680*/  MUFU.EX2 R32, R32 ;  /* 0x0000002000207308 */ /* 0x000ee20000000800 */
[----:B-1----:R-:W-:Y:S01]  /*4690*/  @!P3 FMUL R12, R12, R12 ;  /* 0x0000000c0c0cb220 */ /* 0x002fe20000400000 */
[----:B------:R-:W-:Y:S02]  /*46a0*/  FSETP.GEU.AND P3, PT, R37, -126, PT ;  /* 0xc2fc00002500780b */ /* 0x000fe40003f6e000 */
        /* <DEDUP_REMOVED lines=47> */
[----:B------:R-:W-:Y:S01]  /*49a0*/  FSETP.GEU.AND P3, PT, R44, -126, PT ;  /* 0xc2fc00002c00780b */ /* 0x000fe20003f6e000 */
[----:B------:R-:W2:Y:S04]  /*49b0*/  SHFL.BFLY PT, R25, R6, 0x2, 0x1f ;  /* 0x0c401f0006197f89 */ /* 0x000ea800000e0000 */
[----:B------:R-:W-:Y:S01]  /*49c0*/  @!P6 FMUL R57, R57, 0.5 ;  /* 0x3f0000003939e820 */ /* 0x000fe20000400000 */
[----:B------:R-:W4:Y:S01]  /*49d0*/  MUFU.EX2 R20, R20 ;  /* 0x0000001400147308 */ /* 0x000f220000000800 */
        /* <DEDUP_REMOVED lines=8> */
[----:B----4-:R-:W-:Y:S01]  /*4a60*/  @!P2 FMUL R20, R20, R20 ;  /* 0x000000141414a220 */ /* 0x010fe20000400000 */
[----:B------:R-:W-:Y:S02]  /*4a70*/  FSETP.GEU.AND P2, PT, R65, -126, PT ;  /* 0xc2fc00004100780b */ /* 0x000fe40003f4e000 */
[----:B--2---:R-:W-:-:S03]  /*4a80*/  FMNMX R6, R6, R25, !PT ;  /* 0x0000001906067209 */ /* 0x004fc60007800000 */
[----:B------:R-:W-:Y:S01]  /*4a90*/  @!P5 FMUL R22, R22, 0.5 ;  /* 0x3f0000001616d820 */ /* 0x000fe20000400000 */
[----:B------:R-:W2:Y:S01]  /*4aa0*/  MUFU.EX2 R61, R61 ;  /* 0x0000003d003d7308 */ /* 0x000ea20000000800 */
[----:B---3--:R-:W-:Y:S01]  /*4ab0*/  @!P6 FMUL R57, R57, R57 ;  /* 0x000000393939e220 */ /* 0x008fe20000400000 */
[----:B------:R-:W-:-:S03]  /*4ac0*/  FSETP.GEU.AND P6, PT, R48, -126, PT ;  /* 0xc2fc00003000780b */ /* 0x000fc60003fce000 */
[----:B------:R-:W-:Y:S01]  /*4ad0*/  FADD R13, R28, R57 ;  /* 0x000000391c0d7221 */ /* 0x000fe20000000000 */
[----:B------:R-:W-:Y:S01]  /*4ae0*/  F2FP.BF16.F32.PACK_AB R28, R19, R28 ;  /* 0x0000001c131c723e */ /* 0x000fe200000010ff */
        /* <DEDUP_REMOVED lines=15> */
[----:B------:R-:W-:-:S04]  /*4be0*/  FSETP.NEU.AND P2, PT, R6, -INF , PT ;  /* 0xff8000000600780b */ /* 0x000fc80003f4d000 */
[----:B------:R-:W-:Y:S01]  /*4bf0*/  FSEL R64, R6, RZ, P2 ;  /* 0x000000ff06407208 */ /* 0x000fe20001000000 */
[----:B------:R-:W-:Y:S01]  /*4c00*/  @!P5 FMUL R73, R73, 0.5 ;  /* 0x3f0000004949d820 */ /* 0x000fe20000400000 */
[----:B------:R-:W1:Y:S01]  /*4c10*/  MUFU.EX2 R52, R52 ;  /* 0x0000003400347308 */ /* 0x000e620000000800 */
[----:B--2---:R-:W-:Y:S01]  /*4c20*/  @!P6 FMUL R48, R48, R48 ;  /* 0x000000303030e220 */ /* 0x004fe20000400000 */
[----:B------:R-:W-:Y:S01]  /*4c30*/  FSETP.GEU.AND P6, PT, R56, -126, PT ;  /* 0xc2fc00003800780b */ /* 0x000fe20003fce000 */
[C---:B------:R-:W-:Y:S01]  /*4c40*/  FMUL R25, R64.reuse, UR17 ;  /* 0x0000001140197c20 */ /* 0x040fe20008400000 */
[----:B------:R-:W-:Y:S01]  /*4c50*/  FSETP.GEU.AND P2, PT, R77, -126, PT ;  /* 0xc2fc00004d00780b */ /* 0x000fe20003f4e000 */
[----:B------:R-:W-:Y:S01]  /*4c60*/  FADD R81, -R64, R11 ;  /* 0x0000000b40517221 */ /* 0x000fe20000000100 */
[----:B------:R-:W-:Y:S01]  /*4c70*/  FADD R11, R24, R49 ;  /* 0x00000031180b7221 */ /* 0x000fe20000000000 */
[--C-:B------:R-:W-:Y:S01]  /*4c80*/  FFMA R30, R30, UR17, -R25.reuse ;  /* 0x000000111e1e7c23 */ /* 0x100fe20008000819 */
[----:B------:R-:W2:Y:S01]  /*4c90*/  MUFU.EX2 R73, R73 ;  /* 0x0000004900497308 */ /* 0x000ea20000000800 */
[----:B---3--:R-:W-:Y:S01]  /*4ca0*/  @!P3 FMUL R69, R69, R69 ;  /* 0x000000454545b220 */ /* 0x008fe20000400000 */
[----:B------:R-:W-:Y:S01]  /*4cb0*/  FSETP.GEU.AND P3, PT, R60, -126, PT ;  /* 0xc2fc00003c00780b */ /* 0x000fe20003f6e000 */
[--C-:B------:R-:W-:Y:S01]  /*4cc0*/  FFMA R26, R26, UR17, -R25.reuse ;  /* 0x000000111a1a7c23 */ /* 0x100fe20008000819 */
[--C-:B------:R-:W-:Y:S01]  /*4cd0*/  FFMA R27, R27, UR17, -R25.reuse ;  /* 0x000000111b1b7c23 */ /* 0x100fe20008000819 */
[--C-:B------:R-:W-:Y:S01]  /*4ce0*/  FFMA R34, R34, UR17, -R25.reuse ;  /* 0x0000001122227c23 */ /* 0x100fe20008000819 */
[--C-:B------:R-:W-:Y:S01]  /*4cf0*/  FFMA R29, R31, UR17, -R25.reuse ;  /* 0x000000111f1d7c23 */ /* 0x100fe20008000819 */
[----:B------:R-:W-:Y:S01]  /*4d00*/  @!P6 FMUL R56, R56, 0.5 ;  /* 0x3f0000003838e820 */ /* 0x000fe20000400000 */
[--C-:B------:R-:W-:Y:S01]  /*4d10*/  FFMA R38, R38, UR17, -R25.reuse ;  /* 0x0000001126267c23 */ /* 0x100fe20008000819 */
[----:B-1----:R-:W-:Y:S01]  /*4d20*/  @!P4 FMUL R52, R52, R52 ;  /* 0x000000343434c220 */ /* 0x002fe20000400000 */
[----:B------:R-:W-:Y:S01]  /*4d30*/  FSETP.GEU.AND P4, PT, R26, -126, PT ;  /* 0xc2fc00001a00780b */ /* 0x000fe20003f8e000 */
[----:B------:R-:W-:Y:S01]  /*4d40*/  @!P2 FMUL R77, R77, 0.5 ;  /* 0x3f0000004d4da820 */ /* 0x000fe20000400000 */
[--C-:B------:R-:W-:Y:S01]  /*4d50*/  FFMA R42, R42, UR17, -R25.reuse ;  /* 0x000000112a2a7c23 */ /* 0x100fe20008000819 */
[----:B------:R-:W1:Y:S01]  /*4d60*/  MUFU.EX2 R56, R56 ;  /* 0x0000003800387308 */ /* 0x000e620000000800 */
[--C-:B------:R-:W-:Y:S01]  /*4d70*/  FFMA R59, R59, UR17, -R25.reuse ;  /* 0x000000113b3b7c23 */ /* 0x100fe20008000819 */
[----:B------:R-:W-:Y:S01]  /*4d80*/  @!P3 FMUL R60, R60, 0.5 ;  /* 0x3f0000003c3cb820 */ /* 0x000fe20000400000 */
[--C-:B------:R-:W-:Y:S01]  /*4d90*/  FFMA R63, R63, UR17, -R25.reuse ;  /* 0x000000113f3f7c23 */ /* 0x100fe20008000819 */
[----:B--2---:R-:W-:Y:S01]  /*4da0*/  @!P5 FMUL R73, R73, R73 ;  /* 0x000000494949d220 */ /* 0x004fe20000400000 */
[----:B------:R-:W-:Y:S01]  /*4db0*/  FSETP.GEU.AND P5, PT, R27, -126, PT ;  /* 0xc2fc00001b00780b */ /* 0x000fe20003fae000 */
[--C-:B------:R-:W-:Y:S01]  /*4dc0*/  FFMA R67, R67, UR17, -R25.reuse ;  /* 0x0000001143437c23 */ /* 0x100fe20008000819 */
[--C-:B------:R-:W-:Y:S01]  /*4dd0*/  FFMA R75, R75, UR17, -R25.reuse ;  /* 0x000000114b4b7c23 */ /* 0x100fe20008000819 */
[----:B------:R-:W2:Y:S01]  /*4de0*/  MUFU.EX2 R60, R60 ;  /* 0x0000003c003c7308 */ /* 0x000ea20000000800 */
[--C-:B------:R-:W-:Y:S01]  /*4df0*/  FFMA R82, R82, UR17, -R25.reuse ;  /* 0x0000001152527c23 */ /* 0x100fe20008000819 */
[----:B------:R-:W-:Y:S01]  /*4e00*/  @!P4 FMUL R26, R26, 0.5 ;  /* 0x3f0000001a1ac820 */ /* 0x000fe20000400000 */
[--C-:B------:R-:W-:Y:S01]  /*4e10*/  FFMA R83, R83, UR17, -R25.reuse ;  /* 0x0000001153537c23 */ /* 0x100fe20008000819 */
[--C-:B------:R-:W-:Y:S01]  /*4e20*/  FFMA R71, R71, UR17, -R25.reuse ;  /* 0x0000001147477c23 */ /* 0x100fe20008000819 */
[--C-:B------:R-:W-:Y:S01]  /*4e30*/  FFMA R79, R79, UR17, -R25.reuse ;  /* 0x000000114f4f7c23 */ /* 0x100fe20008000819 */
[--C-:B------:R-:W-:Y:S01]  /*4e40*/  FFMA R86, R86, UR17, -R25.reuse ;  /* 0x0000001156567c23 */ /* 0x100fe20008000819 */
[----:B------:R-:W-:Y:S01]  /*4e50*/  FFMA R87, R87, UR17, -R25 ;  /* 0x0000001157577c23 */ /* 0x000fe20008000819 */
[----:B------:R-:W3:Y:S01]  /*4e60*/  MUFU.EX2 R77, R77 ;  /* 0x0000004d004d7308 */ /* 0x000ee20000000800 */
[----:B-1----:R-:W-:Y:S01]  /*4e70*/  @!P6 FMUL R56, R56, R56 ;  /* 0x000000383838e220 */ /* 0x002fe20000400000 */
[----:B------:R-:W-:Y:S01]  /*4e80*/  FSETP.GEU.AND P6, PT, R30, -126, PT ;  /* 0xc2fc00001e00780b */ /* 0x000fe20003fce000 */
[----:B------:R-:W-:Y:S01]  /*4e90*/  @!P5 FMUL R27, R27, 0.5 ;  /* 0x3f0000001b1bd820 */ /* 0x000fe20000400000 */
[----:B------:R-:W-:Y:S01]  /*4ea0*/  FMUL R81, R81, UR17 ;  /* 0x0000001151517c20 */ /* 0x000fe20008400000 */
[----:B------:R-:W-:-:S03]  /*4eb0*/  F2FP.BF16.F32.PACK_AB R24, R15, R24 ;  /* 0x000000180f18723e */ /* 0x000fc600000010ff */
[----:B------:R1:W4:Y:S01]  /*4ec0*/  MUFU.EX2 R33, R26 ;  /* 0x0000001a00217308 */ /* 0x0003220000000800 */
[----:B--2---:R-:W-:Y:S01]  /*4ed0*/  @!P3 FMUL R60, R60, R60 ;  /* 0x0000003c3c3cb220 */ /* 0x004fe20000400000 */
[----:B------:R-:W-:-:S05]  /*4ee0*/  FSETP.GEU.AND P3, PT, R34, -126, PT ;  /* 0xc2fc00002200780b */ /* 0x000fca0003f6e000 */
[----:B------:R-:W-:Y:S01]  /*4ef0*/  @!P6 FMUL R30, R30, 0.5 ;  /* 0x3f0000001e1ee820 */ /* 0x000fe20000400000 */
[----:B------:R2:W5:Y:S01]  /*4f00*/  MUFU.EX2 R68, R27 ;  /* 0x0000001b00447308 */ /* 0x0005620000000800 */
[----:B---3--:R-:W-:Y:S01]  /*4f10*/  @!P2 FMUL R77, R77, R77 ;  /* 0x0000004d4d4da220 */ /* 0x008fe20000400000 */
[----:B------:R-:W-:Y:S01]  /*4f20*/  FSETP.GEU.AND P2, PT, R29, -126, PT ;  /* 0xc2fc00001d00780b */ /* 0x000fe20003f4e000 */
[----:B-1----:R-:W-:-:S04]  /*4f30*/  FFMA R26, R35, UR17, -R25 ;  /* 0x00000011231a7c23 */ /* 0x002fc80008000819 */
[----:B------:R-:W-:Y:S01]  /*4f40*/  @!P3 FMUL R34, R34, 0.5 ;  /* 0x3f0000002222b820 */ /* 0x000fe20000400000 */
[----:B------:R1:W3:Y:S01]  /*4f50*/  MUFU.EX2 R31, R30 ;  /* 0x0000001e001f7308 */ /* 0x0002e20000000800 */
[----:B--2---:R-:W-:Y:S01]  /*4f60*/  FFMA R27, R39, UR17, -R25 ;  /* 0x00000011271b7c23 */ /* 0x004fe20008000819 */
[----:B----4-:R-:W-:Y:S01]  /*4f70*/  @!P4 FMUL R33, R33, R33 ;  /* 0x000000212121c220 */ /* 0x010fe20000400000 */
[----:B------:R-:W-:-:S04]  /*4f80*/  FSETP.GEU.AND P4, PT, R26, -126, PT ;  /* 0xc2fc00001a00780b */ /* 0x000fc80003f8e000 */
[----:B------:R-:W-:Y:S01]  /*4f90*/  @!P2 FMUL R29, R29, 0.5 ;  /* 0x3f0000001d1da820 */ /* 0x000fe20000400000 */
[----:B------:R2:W4:Y:S01]  /*4fa0*/  MUFU.EX2 R35, R34 ;  /* 0x0000002200237308 */ /* 0x0005220000000800 */
[----:B-----5:R-:W-:Y:S01]  /*4fb0*/  @!P5 FMUL R68, R68, R68 ;  /* 0x000000444444d220 */ /* 0x020fe20000400000 */
[----:B------:R-:W-:Y:S01]  /*4fc0*/  FSETP.GEU.AND P5, PT, R38, -126, PT ;  /* 0xc2fc00002600780b */ /* 0x000fe20003fae000 */
[----:B-1----:R-:W-:-:S05]  /*4fd0*/  FFMA R30, R47, UR17, -R25 ;  /* 0x000000112f1e7c23 */ /* 0x002fca0008000819 */
[----:B------:R1:W5:Y:S01]  /*4fe0*/  MUFU.EX2 R72, R29 ;  /* 0x0000001d00487308 */ /* 0x0003620000000800 */
[----:B---3--:R-:W-:Y:S01]  /*4ff0*/  @!P6 FMUL R31, R31, R31 ;  /* 0x0000001f1f1fe220 */ /* 0x008fe20000400000 */
[----:B------:R-:W-:Y:S01]  /*5000*/  FSETP.GEU.AND P6, PT, R27, -126, PT ;  /* 0xc2fc00001b00780b */ /* 0x000fe20003fce000 */
[----:B------:R-:W-:Y:S01]  /*5010*/  @!P4 FMUL R26, R26, 0.5 ;  /* 0x3f0000001a1ac820 */ /* 0x000fe20000400000 */
[----:B--2---:R-:W-:-:S03]  /*5020*/  FFMA R34, R51, UR17, -R25 ;  /* 0x0000001133227c23 */ /* 0x004fc60008000819 */
[----:B------:R-:W-:Y:S01]  /*5030*/  @!P5 FMUL R38, R38, 0.5 ;  /* 0x3f0000002626d820 */ /* 0x000fe20000400000 */
[----:B------:R2:W3:Y:S01]  /*5040*/  MUFU.EX2 R76, R26 ;  /* 0x0000001a004c7308 */ /* 0x0004e20000000800 */
[----:B-1----:R-:W-:Y:S01]  /*5050*/  FFMA R29, R43, UR17, -R25 ;  /* 0x000000112b1d7c23 */ /* 0x002fe20008000819 */
[----:B----4-:R-:W-:-:S04]  /*5060*/  @!P3 FMUL R35, R35, R35 ;  /* 0x000000232323b220 */ /* 0x010fc80000400000 */
[----:B------:R-:W-:Y:S01]  /*5070*/  FSETP.GEU.AND P3, PT, R29, -126, PT ;  /* 0xc2fc00001d00780b */ /* 0x000fe20003f6e000 */
[----:B------:R-:W-:Y:S01]  /*5080*/  @!P6 FMUL R27, R27, 0.5 ;  /* 0x3f0000001b1be820 */ /* 0x000fe20000400000 */
[----:B------:R-:W1:Y:S01]  /*5090*/  MUFU.EX2 R39, R38 ;  /* 0x0000002600277308 */ /* 0x000e620000000800 */
[----:B--2---:R-:W-:Y:S01]  /*50a0*/  FFMA R26, R46, UR17, -R25 ;  /* 0x000000112e1a7c23 */ /* 0x004fe20008000819 */
[----:B-----5:R-:W-:Y:S01]  /*50b0*/  @!P2 FMUL R72, R72, R72 ;  /* 0x000000484848a220 */ /* 0x020fe20000400000 */
[----:B------:R-:W-:-:S05]  /*50c0*/  FSETP.GEU.AND P2, PT, R42, -126, PT ;  /* 0xc2fc00002a00780b */ /* 0x000fca0003f4e000 */
[----:B------:R2:W4:Y:S01]  /*50d0*/  MUFU.EX2 R80, R27 ;  /* 0x0000001b00507308 */ /* 0x0005220000000800 */
[----:B---3--:R-:W-:Y:S01]  /*50e0*/  @!P4 FMUL R76, R76, R76 ;  /* 0x0000004c4c4cc220 */ /* 0x008fe20000400000 */
[----:B------:R-:W-:Y:S01]  /*50f0*/  FSETP.GEU.AND P4, PT, R26, -126, PT ;  /* 0xc2fc00001a00780b */ /* 0x000fe20003f8e000 */
[----:B------:R-:W-:-:S05]  /*5100*/  @!P3 FMUL R29, R29, 0.5 ;  /* 0x3f0000001d1db820 */ /* 0x000fca0000400000 */
[----:B------:R3:W5:Y:S01]  /*5110*/  MUFU.EX2 R46, R29 ;  /* 0x0000001d002e7308 */ /* 0x0007620000000800 */
[----:B--2---:R-:W-:Y:S01]  /*5120*/  FFMA R27, R50, UR17, -R25 ;  /* 0x00000011321b7c23 */ /* 0x004fe20008000819 */
[----:B-1----:R-:W-:Y:S01]  /*5130*/  @!P5 FMUL R39, R39, R39 ;  /* 0x000000272727d220 */ /* 0x002fe20000400000 */
[----:B------:R-:W-:Y:S01]  /*5140*/  FSETP.GEU.AND P5, PT, R30, -126, PT ;  /* 0xc2fc00001e00780b */ /* 0x000fe20003fae000 */
[----:B------:R-:W-:-:S03]  /*5150*/  @!P2 FMUL R42, R42, 0.5 ;  /* 0x3f0000002a2aa820 */ /* 0x000fc60000400000 */
[----:B------:R-:W-:Y:S01]  /*5160*/  @!P4 FMUL R26, R26, 0.5 ;  /* 0x3f0000001a1ac820 */ /* 0x000fe20000400000 */
[----:B------:R-:W1:Y:S01]  /*5170*/  MUFU.EX2 R43, R42 ;  /* 0x0000002a002b7308 */ /* 0x000e620000000800 */
[----:B----4-:R-:W-:Y:S01]  /*5180*/  @!P6 FMUL R80, R80, R80 ;  /* 0x000000505050e220 */ /* 0x010fe20000400000 */
[----:B------:R-:W-:Y:S01]  /*5190*/  FSETP.GEU.AND P6, PT, R27, -126, PT ;  /* 0xc2fc00001b00780b */ /* 0x000fe20003fce000 */
[----:B---3--:R-:W-:-:S05]  /*51a0*/  FFMA R29, R54, UR17, -R25 ;  /* 0x00000011361d7c23 */ /* 0x008fca0008000819 */
[----:B------:R-:W-:Y:S01]  /*51b0*/  @!P5 FMUL R30, R30, 0.5 ;  /* 0x3f0000001e1ed820 */ /* 0x000fe20000400000 */
[----:B------:R2:W3:Y:S01]  /*51c0*/  MUFU.EX2 R47, R26 ;  /* 0x0000001a002f7308 */ /* 0x0004e20000000800 */
[----:B-----5:R-:W-:Y:S01]  /*51d0*/  @!P3 FMUL R46, R46, R46 ;  /* 0x0000002e2e2eb220 */ /* 0x020fe20000400000 */
[----:B------:R-:W-:-:S04]  /*51e0*/  FSETP.GEU.AND P3, PT, R29, -126, PT ;  /* 0xc2fc00001d00780b */ /* 0x000fc80003f6e000 */
[----:B------:R-:W-:Y:S02]  /*51f0*/  @!P6 FMUL R27, R27, 0.5 ;  /* 0x3f0000001b1be820 */ /* 0x000fe40000400000 */
[----:B------:R4:W5:Y:S01]  /*5200*/  MUFU.EX2 R50, R30 ;  /* 0x0000001e00327308 */ /* 0x0009620000000800 */
[----:B--2---:R-:W-:Y:S01]  /*5210*/  FFMA R26, R55, UR17, -R25 ;  /* 0x00000011371a7c23 */ /* 0x004fe20008000819 */
[----:B-1----:R-:W-:Y:S01]  /*5220*/  @!P2 FMUL R43, R43, R43 ;  /* 0x0000002b2b2ba220 */ /* 0x002fe20000400000 */
[----:B------:R-:W-:-:S04]  /*5230*/  FSETP.GEU.AND P2, PT, R34, -126, PT ;  /* 0xc2fc00002200780b */ /* 0x000fc80003f4e000 */
[----:B------:R-:W-:Y:S01]  /*5240*/  @!P3 FMUL R29, R29, 0.5 ;  /* 0x3f0000001d1db820 */ /* 0x000fe20000400000 */
[----:B------:R1:W2:Y:S01]  /*5250*/  MUFU.EX2 R51, R27 ;  /* 0x0000001b00337308 */ /* 0x0002a20000000800 */
[----:B----4-:R-:W-:Y:S01]  /*5260*/  FFMA R30, R58, UR17, -R25 ;  /* 0x000000113a1e7c23 */ /* 0x010fe20008000819 */
[----:B---3--:R-:W-:Y:S01]  /*5270*/  @!P4 FMUL R47, R47, R47 ;  /* 0x0000002f2f2fc220 */ /* 0x008fe20000400000 */
[----:B------:R-:W-:-:S05]  /*5280*/  FSETP.GEU.AND P4, PT, R26, -126, PT ;  /* 0xc2fc00001a00780b */ /* 0x000fca0003f8e000 */
[----:B------:R3:W4:Y:S01]  /*5290*/  MUFU.EX2 R55, R29 ;  /* 0x0000001d00377308 */ /* 0x0007220000000800 */
[----:B-----5:R-:W-:Y:S01]  /*52a0*/  @!P5 FMUL R50, R50, R50 ;  /* 0x000000323232d220 */ /* 0x020fe20000400000 */
[----:B------:R-:W-:Y:S01]  /*52b0*/  FSETP.GEU.AND P5, PT, R30, -126, PT ;  /* 0xc2fc00001e00780b */ /* 0x000fe20003fae000 */
[----:B------:R-:W-:Y:S01]  /*52c0*/  @!P2 FMUL R34, R34, 0.5 ;  /* 0x3f0000002222a820 */ /* 0x000fe20000400000 */
[----:B-1----:R-:W-:-:S04]  /*52d0*/  FFMA R27, R62, UR17, -R25 ;  /* 0x000000113e1b7c23 */ /* 0x002fc80008000819 */
[----:B------:R-:W-:Y:S01]  /*52e0*/  @!P4 FMUL R26, R26, 0.5 ;  /* 0x3f0000001a1ac820 */ /* 0x000fe20000400000 */
[----:B--2---:R-:W-:Y:S01]  /*52f0*/  @!P6 FMUL R51, R51, R51 ;  /* 0x000000333333e220 */ /* 0x004fe20000400000 */
[----:B------:R-:W-:Y:S01]  /*5300*/  FSETP.GEU.AND P6, PT, R59, -126, PT ;  /* 0xc2fc00003b00780b */ /* 0x000fe20003fce000 */
[----:B------:R1:W2:Y:S01]  /*5310*/  MUFU.EX2 R54, R34 ;  /* 0x0000002200367308 */ /* 0x0002a20000000800 */
[----:B---3--:R-:W-:-:S03]  /*5320*/  FFMA R29, R70, UR17, -R25 ;  /* 0x00000011461d7c23 */ /* 0x008fc60008000819 */
[----:B------:R-:W-:Y:S01]  /*5330*/  @!P5 FMUL R30, R30, 0.5 ;  /* 0x3f0000001e1ed820 */ /* 0x000fe20000400000 */
[----:B----4-:R-:W-:Y:S01]  /*5340*/  @!P3 FMUL R55, R55, R55 ;  /* 0x000000373737b220 */ /* 0x010fe20000400000 */
[----:B------:R-:W-:Y:S02]  /*5350*/  FSETP.GEU.AND P3, PT, R63, -126, PT ;  /* 0xc2fc00003f00780b */ /* 0x000fe40003f6e000 */
[----:B------:R3:W4:Y:S01]  /*5360*/  MUFU.EX2 R58, R26 ;  /* 0x0000001a003a7308 */ /* 0x0007220000000800 */
[----:B-1----:R-:W-:-:S03]  /*5370*/  FADD R34, R41, R56 ;  /* 0x0000003829227221 */ /* 0x002fc60000000000 */
[----:B------:R-:W-:-:S04]  /*5380*/  @!P6 FMUL R59, R59, 0.5 ;  /* 0x3f0000003b3be820 */ /* 0x000fc80000400000 */
[----:B------:R1:W5:Y:S01]  /*5390*/  MUFU.EX2 R62, R30 ;  /* 0x0000001e003e7308 */ /* 0x0003620000000800 */
[----:B---3--:R-:W-:Y:S01]  /*53a0*/  FFMA R26, R66, UR17, -R25 ;  /* 0x00000011421a7c23 */ /* 0x008fe20008000819 */
[----:B--2---:R-:W-:Y:S01]  /*53b0*/  @!P2 FMUL R54, R54, R54 ;  /* 0x000000363636a220 */ /* 0x004fe20000400000 */
[----:B------:R-:W-:Y:S01]  /*53c0*/  FSETP.GEU.AND P2, PT, R27, -126, PT ;  /* 0xc2fc00001b00780b */ /* 0x000fe20003f4e000 */
[----:B------:R-:W-:-:S04]  /*53d0*/  @!P3 FMUL R63, R63, 0.5 ;  /* 0x3f0000003f3fb820 */ /* 0x000fc80000400000 */
[----:B------:R-:W2:Y:S01]  /*53e0*/  MUFU.EX2 R59, R59 ;  /* 0x0000003b003b7308 */ /* 0x000ea20000000800 */
[----:B----4-:R-:W-:Y:S01]  /*53f0*/  @!P4 FMUL R58, R58, R58 ;  /* 0x0000003a3a3ac220 */ /* 0x010fe20000400000 */
[----:B------:R-:W-:Y:S01]  /*5400*/  FSETP.GEU.AND P4, PT, R26, -126, PT ;  /* 0xc2fc00001a00780b */ /* 0x000fe20003f8e000 */
[----:B-1----:R-:W-:-:S05]  /*5410*/  FFMA R30, R78, UR17, -R25 ;  /* 0x000000114e1e7c23 */ /* 0x002fca0008000819 */
[----:B------:R-:W1:Y:S01]  /*5420*/  MUFU.EX2 R63, R63 ;  /* 0x0000003f003f7308 */ /* 0x000e620000000800 */
[----:B-----5:R-:W-:Y:S01]  /*5430*/  @!P5 FMUL R62, R62, R62 ;  /* 0x0000003e3e3ed220 */ /* 0x020fe20000400000 */
        /* <DEDUP_REMOVED lines=8> */
[----:B---3--:R-:W-:Y:S01]  /*54c0*/  FFMA R27, R74, UR17, -R25 ;  /* 0x000000114a1b7c23 */ /* 0x008fe20008000819 */
[----:B-1----:R-:W-:Y:S01]  /*54d0*/  @!P3 FMUL R63, R63, R63 ;  /* 0x0000003f3f3fb220 */ /* 0x002fe20000400000 */
[----:B------:R-:W-:Y:S01]  /*54e0*/  FADD R25, R19, R44 ;  /* 0x0000002c13197221 */ /* 0x000fe20000000000 */
[----:B------:R-:W-:Y:S02]  /*54f0*/  F2FP.BF16.F32.PACK_AB R44, R44, R57 ;  /* 0x000000392c2c723e */ /* 0x000fe400000010ff */
[----:B------:R-:W-:Y:S01]  /*5500*/  FSETP.GEU.AND P3, PT, R27, -126, PT ;  /* 0xc2fc00001b00780b */ /* 0x000fe20003f6e000 */
[----:B------:R-:W-:Y:S01]  /*5510*/  @!P6 FMUL R29, R29, 0.5 ;  /* 0x3f0000001d1de820 */ /* 0x000fe20000400000 */
[----:B------:R-:W1:Y:S01]  /*5520*/  MUFU.EX2 R67, R67 ;  /* 0x0000004300437308 */ /* 0x000e620000000800 */
[----:B----4-:R-:W-:Y:S01]  /*5530*/  @!P2 FMUL R66, R66, R66 ;  /* 0x000000424242a220 */ /* 0x010fe20000400000 */
[----:B------:R-:W-:Y:S01]  /*5540*/  FSETP.GEU.AND P2, PT, R71, -126, PT ;  /* 0xc2fc00004700780b */ /* 0x000fe20003f4e000 */
[----:B--2---:R-:W-:Y:S01]  /*5550*/  FADD R26, R32, R65 ;  /* 0x00000041201a7221 */ /* 0x004fe20000000000 */
[----:B------:R-:W-:Y:S01]  /*5560*/  FADD R34, R25, R34 ;  /* 0x0000002219227221 */ /* 0x000fe20000000000 */
[----:B------:R-:W-:-:S03]  /*5570*/  F2FP.BF16.F32.PACK_AB R32, R23, R32 ;  /* 0x000000201720723e */ /* 0x000fc600000010ff */
[----:B------:R-:W2:Y:S01]  /*5580*/  MUFU.EX2 R74, R29 ;  /* 0x0000001d004a7308 */ /* 0x000ea20000000800 */
[----:B-----5:R-:W-:Y:S01]  /*5590*/  @!P4 FMUL R70, R70, R70 ;  /* 0x000000464646c220 */ /* 0x020fe20000400000 */
[----:B------:R-:W-:Y:S01]  /*55a0*/  FSETP.GEU.AND P4, PT, R75, -126, PT ;  /* 0xc2fc00004b00780b */ /* 0x000fe20003f8e000 */
[----:B------:R-:W-:Y:S02]  /*55b0*/  @!P3 FMUL R27, R27, 0.5 ;  /* 0x3f0000001b1bb820 */ /* 0x000fe40000400000 */
[----:B------:R-:W-:Y:S02]  /*55c0*/  FADD R84, R35, R70 ;  /* 0x0000004623547221 */ /* 0x000fe40000000000 */
[----:B------:R-:W-:Y:S01]  /*55d0*/  @!P2 FMUL R71, R71, 0.5 ;  /* 0x3f0000004747a820 */ /* 0x000fe20000400000 */
[----:B------:R3:W4:Y:S01]  /*55e0*/  MUFU.EX2 R78, R27 ;  /* 0x0000001b004e7308 */ /* 0x0007220000000800 */
[----:B-1----:R-:W-:Y:S01]  /*55f0*/  @!P5 FMUL R67, R67, R67 ;  /* 0x000000434343d220 */ /* 0x002fe20000400000 */
[----:B------:R-:W-:-:S05]  /*5600*/  FSETP.GEU.AND P5, PT, R30, -126, PT ;  /* 0xc2fc00001e00780b */ /* 0x000fca0003fae000 */
[----:B------:R-:W-:Y:S01]  /*5610*/  @!P4 FMUL R75, R75, 0.5 ;  /* 0x3f0000004b4bc820 */ /* 0x000fe20000400000 */
[----:B------:R-:W1:Y:S01]  /*5620*/  MUFU.EX2 R71, R71 ;  /* 0x0000004700477308 */ /* 0x000e620000000800 */
[----:B--2---:R-:W-:Y:S01]  /*5630*/  @!P6 FMUL R74, R74, R74 ;  /* 0x0000004a4a4ae220 */ /* 0x004fe20000400000 */
[----:B------:R-:W-:Y:S01]  /*5640*/  FSETP.GEU.AND P6, PT, R82, -126, PT ;  /* 0xc2fc00005200780b */ /* 0x000fe20003fce000 */
[----:B---3--:R-:W-:Y:S01]  /*5650*/  FADD R27, R11, R26 ;  /* 0x0000001a0b1b7221 */ /* 0x008fe20000000000 */
[----:B------:R-:W-:Y:S01]  /*5660*/  FADD R11, R15, R40 ;  /* 0x000000280f0b7221 */ /* 0x000fe20000000000 */
[----:B------:R-:W-:Y:S01]  /*5670*/  FADD R26, R23, R48 ;  /* 0x00000030171a7221 */ /* 0x000fe20000000000 */
[----:B------:R-:W-:Y:S01]  /*5680*/  F2FP.BF16.F32.PACK_AB R40, R40, R49 ;  /* 0x000000312828723e */ /* 0x000fe200000010ff */
[----:B------:R-:W-:Y:S01]  /*5690*/  @!P5 FMUL R30, R30, 0.5 ;  /* 0x3f0000001e1ed820 */ /* 0x000fe20000400000 */
[----:B------:R-:W2:Y:S01]  /*56a0*/  MUFU.EX2 R75, R75 ;  /* 0x0000004b004b7308 */ /* 0x000ea20000000800 */
[----:B----4-:R-:W-:Y:S01]  /*56b0*/  @!P3 FMUL R78, R78, R78 ;  /* 0x0000004e4e4eb220 */ /* 0x010fe20000400000 */
[----:B------:R-:W-:Y:S01]  /*56c0*/  FSETP.GEU.AND P3, PT, R83, -126, PT ;  /* 0xc2fc00005300780b */ /* 0x000fe20003f6e000 */
[----:B------:R-:W-:Y:S01]  /*56d0*/  FADD R29, R11, R26 ;  /* 0x0000001a0b1d7221 */ /* 0x000fe20000000000 */
[----:B------:R-:W-:Y:S01]  /*56e0*/  FADD R11, R10, R53 ;  /* 0x000000350a0b7221 */ /* 0x000fe20000000000 */
[----:B------:R-:W-:Y:S01]  /*56f0*/  FADD R26, R16, R69 ;  /* 0x00000045101a7221 */ /* 0x000fe20000000000 */
[----:B------:R-:W-:Y:S01]  /*5700*/  FADD R104, R43, R78 ;  /* 0x0000004e2b687221 */ /* 0x000fe20000000000 */
[----:B------:R-:W-:Y:S01]  /*5710*/  @!P6 FMUL R82, R82, 0.5 ;  /* 0x3f0000005252e820 */ /* 0x000fe20000400000 */
[----:B------:R3:W4:Y:S01]  /*5720*/  MUFU.EX2 R64, R30 ;  /* 0x0000001e00407308 */ /* 0x0007220000000800 */
[----:B------:R-:W-:Y:S01]  /*5730*/  FADD R25, R11, R26 ;  /* 0x0000001a0b197221 */ /* 0x000fe20000000000 */
[----:B-1----:R-:W-:Y:S01]  /*5740*/  @!P2 FMUL R71, R71, R71 ;  /* 0x000000474747a220 */ /* 0x002fe20000400000 */
[----:B------:R-:W-:Y:S01]  /*5750*/  FADD R11, R17, R20 ;  /* 0x00000014110b7221 */ /* 0x000fe20000000000 */
[----:B------:R-:W-:Y:S01]  /*5760*/  FADD R26, R37, R52 ;  /* 0x00000034251a7221 */ /* 0x000fe20000000000 */
[----:B------:R-:W-:Y:S01]  /*5770*/  FSETP.GEU.AND P2, PT, R81, -126, PT ;  /* 0xc2fc00005100780b */ /* 0x000fe20003f4e000 */
[----:B------:R-:W-:Y:S01]  /*5780*/  FADD R29, R29, R34 ;  /* 0x000000221d1d7221 */ /* 0x000fe20000000000 */
[----:B------:R-:W-:Y:S01]  /*5790*/  @!P3 FMUL R83, R83, 0.5 ;  /* 0x3f0000005353b820 */ /* 0x000fe20000400000 */
[----:B------:R-:W1:Y:S01]  /*57a0*/  MUFU.EX2 R82, R82 ;  /* 0x0000005200527308 */ /* 0x000e620000000800 */
[----:B--2---:R-:W-:Y:S01]  /*57b0*/  @!P4 FMUL R75, R75, R75 ;  /* 0x0000004b4b4bc220 */ /* 0x004fe20000400000 */
[----:B------:R-:W-:Y:S01]  /*57c0*/  FSETP.GEU.AND P4, PT, R79, -126, PT ;  /* 0xc2fc00004f00780b */ /* 0x000fe20003f8e000 */
[----:B---3--:R-:W-:Y:S01]  /*57d0*/  FADD R30, R36, R73 ;  /* 0x00000049241e7221 */ /* 0x008fe20000000000 */
[----:B------:R-:W-:Y:S01]  /*57e0*/  FADD R26, R11, R26 ;  /* 0x0000001a0b1a7221 */ /* 0x000fe20000000000 */
[----:B------:R-:W-:Y:S01]  /*57f0*/  FADD R11, R33, R62 ;  /* 0x0000003e210b7221 */ /* 0x000fe20000000000 */
[----:B------:R-:W-:Y:S01]  /*5800*/  FADD R85, R46, R75 ;  /* 0x0000004b2e557221 */ /* 0x000fe20000000000 */
[----:B------:R-:W-:Y:S01]  /*5810*/  FADD R38, R13, R30 ;  /* 0x0000001e0d267221 */ /* 0x000fe20000000000 */
        /* <DEDUP_REMOVED lines=8> */
[----:B------:R-:W-:Y:S01]  /*58a0*/  FADD R42, R13, R30 ;  /* 0x0000001e0d2a7221 */ /* 0x000fe20000000000 */
[----:B-1----:R-:W-:Y:S01]  /*58b0*/  @!P6 FMUL R82, R82, R82 ;  /* 0x000000525252e220 */ /* 0x002fe20000400000 */
[----:B------:R-:W-:Y:S01]  /*58c0*/  FSETP.GEU.AND P6, PT, R87, -126, PT ;  /* 0xc2fc00005700780b */ /* 0x000fe20003fce000 */
[----:B------:R-:W-:Y:S01]  /*58d0*/  FADD R13, R21, R22 ;  /* 0x00000016150d7221 */ /* 0x000fe20000000000 */
[----:B------:R-:W-:Y:S01]  /*58e0*/  FADD R30, R45, R60 ;  /* 0x0000003c2d1e7221 */ /* 0x000fe20000000000 */
[----:B------:R-:W1:Y:S01]  /*58f0*/  MUFU.EX2 R79, R79 ;  /* 0x0000004f004f7308 */ /* 0x000e620000000800 */
[----:B------:R-:W-:Y:S01]  /*5900*/  FADD R105, R51, R82 ;  /* 0x0000005233697221 */ /* 0x000fe20000000000 */
[----:B------:R-:W-:Y:S01]  /*5910*/  @!P5 FMUL R86, R86, 0.5 ;  /* 0x3f0000005656d820 */ /* 0x000fe20000400000 */
[----:B------:R-:W-:Y:S01]  /*5920*/  FADD R13, R13, R30 ;  /* 0x0000001e0d0d7221 */ /* 0x000fe20000000000 */
[----:B--2---:R-:W-:Y:S01]  /*5930*/  @!P3 FMUL R83, R83, R83 ;  /* 0x000000535353b220 */ /* 0x004fe20000400000 */
[----:B------:R-:W-:Y:S01]  /*5940*/  FSETP.GEU.AND P3, PT, R14, -126, PT ;  /* 0xc2fc00000e00780b */ /* 0x000fe20003f6e000 */
[----:B------:R-:W-:Y:S01]  /*5950*/  FADD R30, R68, R59 ;  /* 0x0000003b441e7221 */ /* 0x000fe20000000000 */
[----:B------:R-:W-:Y:S01]  /*5960*/  FADD R111, R84, R105 ;  /* 0x00000069546f7221 */ /* 0x000fe20000000000 */
[----:B------:R-:W2:Y:S01]  /*5970*/  MUFU.EX2 R86, R86 ;  /* 0x0000005600567308 */ /* 0x000ea20000000800 */
[----:B------:R-:W-:Y:S01]  /*5980*/  FADD R84, R47, R64 ;  /* 0x000000402f547221 */ /* 0x000fe20000000000 */
[----:B------:R-:W-:Y:S01]  /*5990*/  @!P6 FMUL R87, R87, 0.5 ;  /* 0x3f0000005757e820 */ /* 0x000fe20000400000 */
[----:B------:R-:W-:Y:S01]  /*59a0*/  FADD R108, R30, R85 ;  /* 0x000000551e6c7221 */ /* 0x000fe20000000000 */
[----:B------:R-:W-:Y:S01]  /*59b0*/  FADD R30, R76, R67 ;  /* 0x000000434c1e7221 */ /* 0x000fe20000000000 */
[----:B------:R-:W-:Y:S01]  /*59c0*/  FADD R85, R54, R83 ;  /* 0x0000005336557221 */ /* 0x000fe20000000000 */
[----:B------:R-:W-:Y:S01]  /*59d0*/  @!P2 FMUL R81, R81, 0.5 ;  /* 0x3f0000005151a820 */ /* 0x000fe20000400000 */
[----:B------:R-:W-:Y:S01]  /*59e0*/  FADD R109, R11, R84 ;  /* 0x000000540b6d7221 */ /* 0x000fe20000000000 */
[----:B------:R-:W3:Y:S01]  /*59f0*/  MUFU.EX2 R87, R87 ;  /* 0x0000005700577308 */ /* 0x000ee20000000800 */
[----:B-1----:R-:W-:Y:S01]  /*5a00*/  @!P4 FMUL R79, R79, R79 ;  /* 0x0000004f4f4fc220 */ /* 0x002fe20000400000 */
[----:B------:R-:W-:Y:S01]  /*5a10*/  @!P3 FMUL R14, R14, 0.5 ;  /* 0x3f0000000e0eb820 */ /* 0x000fe20000400000 */
[----:B------:R-:W-:Y:S01]  /*5a20*/  FADD R113, R30, R85 ;  /* 0x000000551e717221 */ /* 0x000fe20000000000 */
[----:B------:R-:W-:Y:S01]  /*5a30*/  FADD R84, R39, R74 ;  /* 0x0000004a27547221 */ /* 0x000fe20000000000 */
[----:B------:R-:W-:Y:S01]  /*5a40*/  FADD R30, R72, R63 ;  /* 0x0000003f481e7221 */ /* 0x000fe20000000000 */
[----:B------:R-:W-:Y:S01]  /*5a50*/  FADD R105, R50, R79 ;  /* 0x0000004f32697221 */ /* 0x000fe20000000000 */
[----:B------:R-:W-:Y:S01]  /*5a60*/  FADD R85, R80, R71 ;  /* 0x0000004750557221 */ /* 0x000fe20000000000 */
[----:B------:R-:W1:Y:S01]  /*5a70*/  MUFU.EX2 R11, R14 ;  /* 0x0000000e000b7308 */ /* 0x000e620000000800 */
[----:B--2---:R-:W-:Y:S01]  /*5a80*/  @!P5 FMUL R86, R86, R86 ;  /* 0x000000565656d220 */ /* 0x004fe20000400000 */
[----:B------:R-:W-:Y:S01]  /*5a90*/  FADD R30, R30, R105 ;  /* 0x000000691e1e7221 */ /* 0x000fe20000000000 */
[----:B------:R-:W-:Y:S01]  /*5aa0*/  FADD R27, R27, R38 ;  /* 0x000000261b1b7221 */ /* 0x000fe20000000000 */
[----:B------:R-:W-:Y:S01]  /*5ab0*/  FADD R42, R25, R42 ;  /* 0x0000002a192a7221 */ /* 0x000fe20000000000 */
[----:B------:R-:W-:Y:S01]  /*5ac0*/  FADD R107, R55, R86 ;  /* 0x00000056376b7221 */ /* 0x000fe20000000000 */
[----:B------:R-:W-:Y:S01]  /*5ad0*/  FADD R26, R26, R13 ;  /* 0x0000000d1a1a7221 */ /* 0x000fe20000000000 */
[----:B------:R-:W-:Y:S01]  /*5ae0*/  FADD R106, R106, R111 ;  /* 0x0000006f6a6a7221 */ /* 0x000fe20000000000 */
[----:B------:R-:W2:Y:S01]  /*5af0*/  MUFU.EX2 R14, R81 ;  /* 0x00000051000e7308 */ /* 0x000ea20000000800 */
[----:B---3--:R-:W-:Y:S01]  /*5b00*/  @!P6 FMUL R87, R87, R87 ;  /* 0x000000575757e220 */ /* 0x008fe20000400000 */
[----:B------:R-:W-:Y:S01]  /*5b10*/  FADD R84, R84, R107 ;  /* 0x0000006b54547221 */ /* 0x000fe20000000000 */
[----:B------:R-:W-:Y:S01]  /*5b20*/  FADD R108, R108, R113 ;  /* 0x000000716c6c7221 */ /* 0x000fe20000000000 */
[----:B------:R-:W-:Y:S01]  /*5b30*/  FADD R26, R29, R26 ;  /* 0x0000001a1d1a7221 */ /* 0x000fe20000000000 */
[----:B------:R-:W-:Y:S01]  /*5b40*/  FADD R104, R58, R87 ;  /* 0x000000573a687221 */ /* 0x000fe20000000000 */
[----:B------:R-:W-:Y:S01]  /*5b50*/  FADD R109, R109, R84 ;  /* 0x000000546d6d7221 */ /* 0x000fe20000000000 */
[----:B------:R-:W-:Y:S01]  /*5b60*/  FADD R27, R27, R42 ;  /* 0x0000002a1b1b7221 */ /* 0x000fe20000000000 */
[----:B------:R-:W-:Y:S01]  /*5b70*/  SHF.L.U32 R13, R9, 0x1f, RZ ;  /* 0x0000001f090d7819 */ /* 0x000fe200000006ff */
[----:B------:R-:W-:Y:S01]  /*5b80*/  FADD R85, R85, R104 ;  /* 0x0000006855557221 */ /* 0x000fe20000000000 */
[----:B------:R-:W-:Y:S01]  /*5b90*/  FADD R106, R106, R109 ;  /* 0x0000006d6a6a7221 */ /* 0x000fe20000000000 */
[----:B------:R-:W-:Y:S01]  /*5ba0*/  FADD R26, R27, R26 ;  /* 0x0000001a1b1a7221 */ /* 0x000fe20000000000 */
[----:B-1----:R-:W-:Y:S01]  /*5bb0*/  @!P3 FMUL R11, R11, R11 ;  /* 0x0000000b0b0bb220 */ /* 0x002fe20000400000 */
[----:B------:R-:W-:Y:S01]  /*5bc0*/  FADD R85, R30, R85 ;  /* 0x000000551e557221 */ /* 0x000fe20000000000 */
[----:B------:R-:W-:-:S02]  /*5bd0*/  F2FP.BF16.F32.PACK_AB R29, R76, R35 ;  /* 0x000000234c1d723e */ /* 0x000fc400000010ff */
[----:B------:R-:W-:Y:S01]  /*5be0*/  F2FP.BF16.F32.PACK_AB R25, R68, R33 ;  /* 0x000000214419723e */ /* 0x000fe200000010ff */
[----:B------:R-:W-:Y:S01]  /*5bf0*/  FADD R85, R108, R85 ;  /* 0x000000556c557221 */ /* 0x000fe20000000000 */
[----:B--2---:R-:W-:Y:S01]  /*5c00*/  @!P2 FMUL R14, R14, R14 ;  /* 0x0000000e0e0ea220 */ /* 0x004fe20000400000 */
[----:B------:R1:W2:Y:S01]  /*5c10*/  SYNCS.PHASECHK.TRANS64.TRYWAIT P2, [UR6+0xc000], R13 ;  /* 0x00c0000dff0075a7 */ /* 0x0002a20008040146 */
[----:B------:R-:W-:Y:S01]  /*5c20*/  F2FP.BF16.F32.PACK_AB R27, R72, R31 ;  /* 0x0000001f481b723e */ /* 0x000fe200000010ff */
[----:B------:R-:W-:Y:S01]  /*5c30*/  FADD R85, R106, R85 ;  /* 0x000000556a557221 */ /* 0x000fe20000000000 */
[----:B------:R-:W-:Y:S01]  /*5c40*/  F2FP.BF16.F32.PACK_AB R34, R37, R16 ;  /* 0x000000102522723e */ /* 0x000fe200000010ff */
[----:B------:R-:W-:Y:S01]  /*5c50*/  FFMA R4, R11, R4, R26 ;  /* 0x000000040b047223 */ /* 0x000fe2000000001a */
[----:B------:R-:W-:Y:S01]  /*5c60*/  F2FP.BF16.F32.PACK_AB R35, R50, R47 ;  /* 0x0000002f3223723e */ /* 0x000fe200000010ff */
[----:B------:R-:W-:Y:S01]  /*5c70*/  FFMA R3, R14, R3, R85 ;  /* 0x000000030e037223 */ /* 0x000fe20000000055 */
[----:B------:R-:W-:Y:S01]  /*5c80*/  F2FP.BF16.F32.PACK_AB R31, R80, R39 ;  /* 0x00000027501f723e */ /* 0x000fe200000010ff */
[----:B------:R-:W-:Y:S01]  /*5c90*/  FMUL R88, R88, R11 ;  /* 0x0000000b58587220 */ /* 0x000fe20000400000 */
[----:B------:R-:W-:Y:S01]  /*5ca0*/  F2FP.BF16.F32.PACK_AB R33, R46, R43 ;  /* 0x0000002b2e21723e */ /* 0x000fe200000010ff */
[-C--:B------:R-:W-:Y:S01]  /*5cb0*/  FMUL R89, R89, R11.reuse ;  /* 0x0000000b59597220 */ /* 0x080fe20000400000 */
[----:B------:R-:W-:Y:S01]  /*5cc0*/  F2FP.BF16.F32.PACK_AB R36, R41, R36 ;  /* 0x000000242924723e */ /* 0x000fe200000010ff */
[----:B------:R-:W-:Y:S01]  /*5cd0*/  FMUL R92, R92, R11 ;  /* 0x0000000b5c5c7220 */ /* 0x000fe20000400000 */
[----:B------:R-:W-:Y:S01]  /*5ce0*/  F2FP.BF16.F32.PACK_AB R37, R54, R51 ;  /* 0x000000333625723e */ /* 0x000fe200000010ff */
[-C--:B------:R-:W-:Y:S01]  /*5cf0*/  FMUL R93, R93, R11.reuse ;  /* 0x0000000b5d5d7220 */ /* 0x080fe20000400000 */
[----:B------:R-:W-:Y:S01]  /*5d00*/  F2FP.BF16.F32.PACK_AB R38, R45, R18 ;  /* 0x000000122d26723e */ /* 0x000fe200000010ff */
[----:B------:R-:W-:Y:S01]  /*5d10*/  FMUL R96, R96, R11 ;  /* 0x0000000b60607220 */ /* 0x000fe20000400000 */
[----:B------:R-:W-:Y:S01]  /*5d20*/  F2FP.BF16.F32.PACK_AB R42, R20, R53 ;  /* 0x00000035142a723e */ /* 0x000fe200000010ff */
[----:B------:R-:W-:Y:S01]  /*5d30*/  FMUL R97, R97, R11 ;  /* 0x0000000b61617220 */ /* 0x000fe20000400000 */
[----:B------:R-:W-:Y:S01]  /*5d40*/  F2FP.BF16.F32.PACK_AB R50, R52, R69 ;  /* 0x000000453432723e */ /* 0x000fe200000010ff */
[-C--:B------:R-:W-:Y:S01]  /*5d50*/  FMUL R100, R100, R11.reuse ;  /* 0x0000000b64647220 */ /* 0x080fe20000400000 */
[----:B------:R-:W-:Y:S01]  /*5d60*/  FMUL R101, R101, R11 ;  /* 0x0000000b65657220 */ /* 0x000fe20000400000 */
[----:B------:R-:W-:Y:S01]  /*5d70*/  F2FP.BF16.F32.PACK_AB R26, R17, R10 ;  /* 0x0000000a111a723e */ /* 0x000fe200000010ff */
[-C--:B------:R-:W-:Y:S01]  /*5d80*/  FMUL R90, R90, R14.reuse ;  /* 0x0000000e5a5a7220 */ /* 0x080fe20000400000 */
[-C--:B------:R-:W-:Y:S01]  /*5d90*/  FMUL R91, R91, R14.reuse ;  /* 0x0000000e5b5b7220 */ /* 0x080fe20000400000 */
[-C--:B------:R-:W-:Y:S01]  /*5da0*/  FMUL R94, R94, R14.reuse ;  /* 0x0000000e5e5e7220 */ /* 0x080fe20000400000 */
[-C--:B------:R-:W-:Y:S01]  /*5db0*/  FMUL R95, R95, R14.reuse ;  /* 0x0000000e5f5f7220 */ /* 0x080fe20000400000 */
[-C--:B------:R-:W-:Y:S01]  /*5dc0*/  FMUL R98, R98, R14.reuse ;  /* 0x0000000e62627220 */ /* 0x080fe20000400000 */
[-C--:B------:R-:W-:Y:S01]  /*5dd0*/  FMUL R99, R99, R14.reuse ;  /* 0x0000000e63637220 */ /* 0x080fe20000400000 */
[-C--:B------:R-:W-:Y:S01]  /*5de0*/  FMUL R102, R102, R14.reuse ;  /* 0x0000000e66667220 */ /* 0x080fe20000400000 */
[----:B------:R-:W-:Y:S01]  /*5df0*/  FMUL R103, R103, R14 ;  /* 0x0000000e67677220 */ /* 0x000fe20000400000 */
        /* <DEDUP_REMOVED lines=9> */
[----:B------:R-:W-:Y:S02]  /*5e90*/  F2FP.BF16.F32.PACK_AB R51, R79, R64 ;  /* 0x000000404f33723e */ /* 0x000fe400000010ff */
[----:B------:R-:W-:Y:S02]  /*5ea0*/  F2FP.BF16.F32.PACK_AB R52, R56, R73 ;  /* 0x000000493834723e */ /* 0x000fe400000010ff */
[----:B------:R-:W-:Y:S02]  /*5eb0*/  F2FP.BF16.F32.PACK_AB R53, R83, R82 ;  /* 0x000000525335723e */ /* 0x000fe400000010ff */
[----:B------:R-:W-:Y:S01]  /*5ec0*/  F2FP.BF16.F32.PACK_AB R54, R60, R77 ;  /* 0x0000004d3c36723e */ /* 0x000fe200000010ff */
[----:B-12---:R-:W-:Y:S06]  /*5ed0*/  @!P0 BRA `(.L_x_27) ;  /* 0x0000000000048947 */ /* 0x006fec0003800000 */
[----:B------:R-:W-:Y:S01]  /*5ee0*/  BPT.TRAP 0x1 ;  /* 0x000000040000795c */ /* 0x000fe20000300000 */
.L_x_27:
[----:B------:R-:W-:Y:S05]  /*5ef0*/  @P2 BRA `(.L_x_28) ;  /* 0x0000000000082947 */ /* 0x000fea0003800000 */
[----:B------:R-:W1:Y:S02]  /*5f00*/  SYNCS.PHASECHK.TRANS64.TRYWAIT P2, [UR6+0xc000], R13 ;  /* 0x00c0000dff0075a7 */ /* 0x000e640008040146 */
[----:B-1----:R-:W-:Y:S05]  /*5f10*/  @!P2 BRA `(.L_x_29) ;  /* 0x000000580014a947 */ /* 0x002fea0003800000 */
.L_x_28:
[----:B------:R-:W-:Y:S01]  /*5f20*/  ULEA UR6, UR15, UR12, 0x9 ;  /* 0x0000000c0f067291 */ /* 0x000fe2000f8e483f */
[----:B------:R-:W-:Y:S01]  /*5f30*/  WARPGROUP.ARRIVE ;  /* 0x00000000000079c5 */ /* 0x000fe20000000000 */
[----:B------:R-:W-:Y:S01]  /*5f40*/  UMOV UR7, 0x80000020 ;  /* 0x8000002000077882 */ /* 0x000fe20000000000 */
[----:B------:R-:W-:Y:S01]  /*5f50*/  UMOV UR11, 0x80000020 ;  /* 0x80000020000b7882 */ /* 0x000fe20000000000 */
[----:B------:R-:W-:Y:S01]  /*5f60*/  UIADD3 UR10, UR6, 0x40, URZ ;  /* 0x00000040060a7890 */ /* 0x000fe2000fffe03f */
[----:B------:R-:W-:-:S04]  /*5f70*/  F2FP.BF16.F32.PACK_AB R55, R87, R86 ;  /* 0x000000565737723e */ /* 0x000fc800000010ff */
[----:B------:R-:W-:Y:S01]  /*5f80*/  HGMMA.64x32x16.F32.BF16 R88, R24, gdesc[UR4].tnspB, R88, gsb0 ;  /* 0x4060000418587df0 */ /* 0x000fe20008001858 */
[----:B------:R-:W-:Y:S02]  /*5f90*/  UMOV UR7, 0x80000020 ;  /* 0x8000002000077882 */ /* 0x000fe40000000000 */
        /* <DEDUP_REMOVED lines=25> */
[----:B------:R-:W-:Y:S01]  /*6130*/  UIADD3 UR6, UR6, 0x1c0, URZ ;  /* 0x000001c006067890 */ /* 0x000fe2000fffe03f */
[----:B------:R-:W-:Y:S02]  /*6140*/  WARPGROUP.DEPBAR.LE gsb0, 0x0 ;  /* 0x00008000000079c5 */ /* 0x000fe40000010000 */
[----:B------:R-:W-:-:S06]  /*6150*/  WARPGROUP.ARRIVE ;  /* 0x00000000000079c5 */ /* 0x000fcc0000000000 */
[----:B------:R-:W-:Y:S03]  /*6160*/  HGMMA.64x32x16.F32.BF16 R88, R48, gdesc[UR8].tnspB, R88, gsb0 ;  /* 0x4060000830587df0 */ /* 0x000fe60008001858 */
[----:B------:R-:W-:Y:S02]  /*6170*/  WARPGROUP.DEPBAR.LE gsb0, 0x0 ;  /* 0x00008000000079c5 */ /* 0x000fe40000010000 */
[----:B------:R-:W-:-:S06]  /*6180*/  WARPGROUP.ARRIVE ;  /* 0x00000000000079c5 */ /* 0x000fcc0000000000 */
[----:B------:R-:W-:Y:S03]  /*6190*/  HGMMA.64x32x16.F32.BF16 R88, R52, gdesc[UR4].tnspB, R88, gsb0 ;  /* 0x4060000434587df0 */ /* 0x000fe60008001858 */
[----:B------:R-:W-:Y:S02]  /*61a0*/  WARPGROUP.DEPBAR.LE gsb0, 0x0 ;  /* 0x00008000000079c5 */ /* 0x000fe40000010000 */
[----:B------:R-:W-:Y:S05]  /*61b0*/  @!P0 BRA `(.L_x_30) ;  /* 0x0000000000048947 */ /* 0x000fea0003800000 */
[----:B------:R-:W-:Y:S01]  /*61c0*/  BPT.TRAP 0x1 ;  /* 0x000000040000795c */ /* 0x000fe20000300000 */
.L_x_30:
[----:B------:R-:W-:-:S04]  /*61d0*/  ULEA UR6, UR13, UR38, 0x3 ;  /* 0x000000260d067291 */ /* 0x000fc8000f8e183f */
[----:B------:R-:W-:-:S04]  /*61e0*/  UIADD3 UR6, UR6, 0xc028, URZ ;  /* 0x0000c02806067890 */ /* 0x000fc8000fffe03f */
[----:B------:R-:W-:-:S09]  /*61f0*/  UPRMT UR6, URZ, 0x654, UR6 ;  /* 0x000006543f067896 */ /* 0x000fd20008000006 */
[----:B------:R-:W-:Y:S01]  /*6200*/  SYNCS.ARRIVE.TRANS64.RED.A1T0 RZ, [UR6], RZ ;  /* 0x000000ffffff79a7 */ /* 0x000fe20008100406 */
[----:B------:R-:W-:Y:S05]  /*6210*/  @P1 BRA `(.L_x_31) ;  /* 0x0000000000041947 */ /* 0x000fea0003800000 */
[----:B------:R-:W-:Y:S01]  /*6220*/  BPT.TRAP 0x1 ;  /* 0x000000040000795c */ /* 0x000fe20000300000 */
.L_x_31:
[----:B------:R-:W-:-:S04]  /*6230*/  UIADD3 UR13, UR13, 0x1, URZ ;  /* 0x000000010d0d7890 */ /* 0x000fc8000fffe03f */
[----:B------:R-:W-:-:S04]  /*6240*/  UISETP.NE.AND UP0, UPT, UR13, 0x5, UPT ;  /* 0x000000050d00788c */ /* 0x000fc8000bf05270 */
[----:B------:R-:W-:Y:S01]  /*6250*/  USEL UR13, UR13, URZ, UP0 ;  /* 0x0000003f0d0d7287 */ /* 0x000fe20008000000 */
[----:B------:R-:W-:Y:S11]  /*6260*/  @!P0 BRA `(.L_x_32) ;  /* 0x0000000000048947 */ /* 0x000ff60003800000 */
[----:B------:R-:W-:Y:S01]  /*6270*/  BPT.TRAP 0x1 ;  /* 0x000000040000795c */ /* 0x000fe20000300000 */
.L_x_32:
[----:B------:R-:W-:-:S04]  /*6280*/  ULEA UR6, UR13, UR38, 0x3 ;  /* 0x000000260d067291 */ /* 0x000fc8000f8e183f */
[----:B------:R-:W-:-:S04]  /*6290*/  UIADD3 UR6, UR6, 0xc028, URZ ;  /* 0x0000c02806067890 */ /* 0x000fc8000fffe03f */
[----:B------:R-:W-:-:S09]  /*62a0*/  UPRMT UR6, URZ, 0x654, UR6 ;  /* 0x000006543f067896 */ /* 0x000fd20008000006 */
[----:B------:R-:W-:Y:S01]  /*62b0*/  SYNCS.ARRIVE.TRANS64.RED.A1T0 RZ, [UR6], RZ ;  /* 0x000000ffffff79a7 */ /* 0x000fe20008100406 */
[----:B------:R-:W-:Y:S05]  /*62c0*/  @P1 BRA `(.L_x_33) ;  /* 0x0000000000041947 */ /* 0x000fea0003800000 */
[----:B------:R-:W-:Y:S01]  /*62d0*/  BPT.TRAP 0x1 ;  /* 0x000000040000795c */ /* 0x000fe20000300000 */
.L_x_33:
[----:B------:R-:W-:Y:S01]  /*62e0*/  UIADD3 UR15, UR15, 0x1, URZ ;  /* 0x000000010f0f7890 */ /* 0x000fe2000fffe03f */
[C---:B------:R-:W-:Y:S01]  /*62f0*/  ISETP.GT.AND P2, PT, R8.reuse, 0x2, PT ;  /* 0x000000020800780c */ /* 0x040fe20003f44270 */
[----:B------:R-:W-:Y:S01]  /*6300*/  UIADD3 UR13, UR13, 0x1, URZ ;  /* 0x000000010d0d7890 */ /* 0x000fe2000fffe03f */
[----:B------:R-:W-:Y:S01]  /*6310*/  VIADD R8, R8, 0xffffffff ;  /* 0xffffffff08087836 */ /* 0x000fe20000000000 */
[----:B------:R-:W-:Y:S01]  /*6320*/  UISETP.NE.AND UP1, UPT, UR15, 0x5, UPT ;  /* 0x000000050f00788c */ /* 0x000fe2000bf25270 */
[----:B------:R-:W-:Y:S01]  /*6330*/  IADD3 R7, R7, 0x80, RZ ;  /* 0x0000008007077810 */ /* 0x000fe20007ffe0ff */
[----:B------:R-:W-:Y:S01]  /*6340*/  UISETP.NE.AND UP0, UPT, UR13, 0x5, UPT ;  /* 0x000000050d00788c */ /* 0x000fe2000bf05270 */
[----:B-1----:R-:W-:Y:S01]  /*6350*/  IMAD.MOV.U32 R13, RZ, RZ, R5 ;  /* 0x000000ffff0d7224 */ /* 0x002fe200078e0005 */
[----:B------:R-:W-:Y:S01]  /*6360*/  USEL UR6, URZ, 0x1, UP1 ;  /* 0x000000013f067887 */ /* 0x000fe20008800000 */
[----:B------:R-:W-:Y:S01]  /*6370*/  IMAD.MOV.U32 R11, RZ, RZ, R6 ;  /* 0x000000ffff0b7224 */ /* 0x000fe200078e0006 */
[----:B------:R-:W-:-:S02]  /*6380*/  USEL UR13, UR13, URZ, UP0 ;  /* 0x0000003f0d0d7287 */ /* 0x000fc40008000000 */
[----:B------:R-:W-:Y:S02]  /*6390*/  USEL UR15, UR15, URZ, UP1 ;  /* 0x0000003f0f0f7287 */ /* 0x000fe40008800000 */
[----:B------:R-:W-:Y:S01]  /*63a0*/  LOP3.LUT R9, R9, UR6, RZ, 0x3c, !PT ;  /* 0x0000000609097c12 */ /* 0x000fe2000f8e3cff */
[----:B------:R-:W-:Y:S09]  /*63b0*/  @P2 BRA `(.L_x_34) ;  /* 0xffffffd800382947 */ /* 0x000ff2000383ffff */
.L_x_23:
[----:B------:R-:W-:-:S13]  /*63c0*/  ISETP.GE.AND P2, PT, R8, 0x1, PT ;  /* 0x000000010800780c */ /* 0x000fda0003f46270 */
[----:B------:R-:W-:Y:S05]  /*63d0*/  @!P2 BRA `(.L_x_35) ;  /* 0x000000300050a947 */ /* 0x000fea0003800000 */
[----:B------:R-:W-:Y:S01]  /*63e0*/  MOV R10, R5 ;  /* 0x00000005000a7202 */ /* 0x000fe20000000f00 */
[----:B------:R-:W-:Y:S01]  /*63f0*/  IMAD.MOV.U32 R11, RZ, RZ, R6 ;  /* 0x000000ffff0b7224 */ /* 0x000fe200078e0006 */
[----:B------:R-:W-:-:S06]  /*6400*/  ULDC UR17, c[0x0][0x604] ;  /* 0x0001810000117ab9 */ /* 0x000fcc0000000800 */
.L_x_46:
[----:B------:R-:W-:Y:S05]  /*6410*/  @!P0 BRA `(.L_x_36) ;  /* 0x0000000000048947 */ /* 0x000fea0003800000 */
[----:B------:R-:W-:Y:S01]  /*6420*/  BPT.TRAP 0x1 ;  /* 0x000000040000795c */ /* 0x000fe20000300000 */
.L_x_36:
[----:B------:R-:W-:Y:S01]  /*6430*/  ULEA UR6, UR15, UR38, 0x3 ;  /* 0x000000260f067291 */ /* 0x000fe2000f8e183f */
[----:B------:R-:W-:-:S08]  /*6440*/  SHF.L.U32 R5, R9, 0x1f, RZ ;  /* 0x0000001f09057819 */ /* 0x000fd000000006ff */
[----:B------:R-:W1:Y:S02]  /*6450*/  SYNCS.PHASECHK.TRANS64.TRYWAIT P2, [UR6+0xc000], R5 ;  /* 0x00c00005ff0075a7 */ /* 0x000e640008040146 */
[----:B-1----:R-:W-:Y:S05]  /*6460*/  @!P2 BRA `(.L_x_37) ;  /* 0x0000005000d8a947 */ /* 0x002fea0003800000 */
.L_x_104:
        /* <DEDUP_REMOVED lines=17> */
.L_x_38:
[C---:B-1----:R-:W-:Y:S01]  /*6580*/  VIADD R5, R7.reuse, 0x1 ;  /* 0x0000000107057836 */ /* 0x042fe20000000000 */
[C---:B------:R-:W-:Y:S01]  /*6590*/  ISETP.GE.AND P2, PT, R0.reuse, R7, PT ;  /* 0x000000070000720c */ /* 0x040fe20003f46270 */
[C---:B------:R-:W-:Y:S01]  /*65a0*/  VIADD R17, R7.reuse, 0x9 ;  /* 0x0000000907117836 */ /* 0x040fe20000000000 */
[C---:B------:R-:W-:Y:S01]  /*65b0*/  IADD3 R15, R7.reuse, 0x8, RZ ;  /* 0x00000008070f7810 */ /* 0x040fe20007ffe0ff */
[C---:B------:R-:W-:Y:S01]  /*65c0*/  VIADD R19, R7.reuse, 0x10 ;  /* 0x0000001007137836 */ /* 0x040fe20000000000 */
[----:B------:R-:W-:Y:S01]  /*65d0*/  ISETP.GE.AND P3, PT, R0, R5, PT ;  /* 0x000000050000720c */ /* 0x000fe20003f66270 */
[C---:B------:R-:W-:Y:S01]  /*65e0*/  VIADD R105, R7.reuse, 0x19 ;  /* 0x0000001907697836 */ /* 0x040fe20000000000 */
[----:B------:R-:W-:Y:S01]  /*65f0*/  FSEL R13, R24, -INF , P2 ;  /* 0xff800000180d7808 */ /* 0x000fe20001000000 */
[C---:B------:R-:W-:Y:S01]  /*6600*/  VIADD R109, R7.reuse, 0x21 ;  /* 0x00000021076d7836 */ /* 0x040fe20000000000 */
[C---:B------:R-:W-:Y:S01]  /*6610*/  ISETP.GE.AND P2, PT, R0.reuse, R15, PT ;  /* 0x0000000f0000720c */ /* 0x040fe20003f46270 */
[----:B------:R-:W-:Y:S01]  /*6620*/  VIADD R117, R7, 0x31 ;  /* 0x0000003107757836 */ /* 0x000fe20000000000 */
[----:B------:R-:W-:Y:S01]  /*6630*/  FSEL R25, R25, -INF , P3 ;  /* 0xff80000019197808 */ /* 0x000fe20001800000 */
[----:B------:R-:W-:Y:S01]  /*6640*/  VIADD R121, R7, 0x39 ;  /* 0x0000003907797836 */ /* 0x000fe20000000000 */
[----:B------:R-:W-:Y:S01]  /*6650*/  FMNMX R6, R13, R10, !PT ;  /* 0x0000000a0d067209 */ /* 0x000fe20007800000 */
[C---:B------:R-:W-:Y:S01]  /*6660*/  VIADD R129, R7.reuse, 0x49 ;  /* 0x0000004907817836 */ /* 0x040fe20000000000 */
[----:B------:R-:W-:Y:S01]  /*6670*/  ISETP.GE.AND P3, PT, R0, R17, PT ;  /* 0x000000110000720c */ /* 0x000fe20003f66270 */
[C---:B------:R-:W-:Y:S01]  /*6680*/  VIADD R133, R7.reuse, 0x51 ;  /* 0x0000005107857836 */ /* 0x040fe20000000000 */
[----:B------:R-:W-:Y:S01]  /*6690*/  FSEL R28, R28, -INF , P2 ;  /* 0xff8000001c1c7808 */ /* 0x000fe20001000000 */
[----:B------:R-:W-:Y:S01]  /*66a0*/  VIADD R141, R7, 0x61 ;  /* 0x00000061078d7836 */ /* 0x000fe20000000000 */
[----:B------:R-:W-:Y:S01]  /*66b0*/  FMNMX R23, R25, R6, !PT ;  /* 0x0000000619177209 */ /* 0x000fe20007800000 */
[C---:B------:R-:W-:Y:S01]  /*66c0*/  VIADD R145, R7.reuse, 0x69 ;  /* 0x0000006907917836 */ /* 0x040fe20000000000 */
[C---:B------:R-:W-:Y:S01]  /*66d0*/  IADD3 R21, R7.reuse, 0x11, RZ ;  /* 0x0000001107157810 */ /* 0x040fe20007ffe0ff */
[----:B------:R-:W-:Y:S01]  /*66e0*/  VIADD R153, R7, 0x79 ;  /* 0x0000007907997836 */ /* 0x000fe20000000000 */
[----:B------:R-:W-:Y:S01]  /*66f0*/  ISETP.GE.AND P2, PT, R0, R19, PT ;  /* 0x000000130000720c */ /* 0x000fe20003f46270 */
[----:B------:R-:W-:Y:S01]  /*6700*/  ULEA UR6, UR15, UR38, 0x3 ;  /* 0x000000260f067291 */ /* 0x000fe2000f8e183f */
[----:B------:R-:W-:-:S02]  /*6710*/  FSEL R29, R29, -INF , P3 ;  /* 0xff8000001d1d7808 */ /* 0x000fc40001800000 */
[----:B------:R-:W-:Y:S01]  /*6720*/  FMNMX R6, R28, R23, !PT ;  /* 0x000000171c067209 */ /* 0x000fe20007800000 */
[----:B------:R-:W-:Y:S01]  /*6730*/  VIADD R23, R7, 0x18 ;  /* 0x0000001807177836 */ /* 0x000fe20000000000 */
[----:B------:R-:W-:Y:S02]  /*6740*/  ISETP.GE.AND P3, PT, R0, R21, PT ;  /* 0x000000150000720c */ /* 0x000fe40003f66270 */
[----:B------:R-:W-:Y:S02]  /*6750*/  FSEL R32, R32, -INF , P2 ;  /* 0xff80000020207808 */ /* 0x000fe40001000000 */
[----:B------:R-:W-:Y:S02]  /*6760*/  FMNMX R107, R29, R6, !PT ;  /* 0x000000061d6b7209 */ /* 0x000fe40007800000 */
[----:B------:R-:W-:Y:S02]  /*6770*/  ISETP.GE.AND P2, PT, R0, R23, PT ;  /* 0x000000170000720c */ /* 0x000fe40003f46270 */
[----:B------:R-:W-:-:S02]  /*6780*/  FSEL R33, R33, -INF , P3 ;  /* 0xff80000021217808 */ /* 0x000fc40001800000 */
[----:B------:R-:W-:Y:S02]  /*6790*/  FMNMX R6, R32, R107, !PT ;  /* 0x0000006b20067209 */ /* 0x000fe40007800000 */
[----:B------:R-:W-:Y:S02]  /*67a0*/  IADD3 R107, R7, 0x20, RZ ;  /* 0x00000020076b7810 */ /* 0x000fe40007ffe0ff */
[----:B------:R-:W-:Y:S02]  /*67b0*/  ISETP.GE.AND P3, PT, R0, R105, PT ;  /* 0x000000690000720c */ /* 0x000fe40003f66270 */
[----:B------:R-:W-:Y:S02]  /*67c0*/  FSEL R36, R36, -INF , P2 ;  /* 0xff80000024247808 */ /* 0x000fe40001000000 */
[----:B------:R-:W-:Y:S02]  /*67d0*/  FMNMX R111, R33, R6, !PT ;  /* 0x00000006216f7209 */ /* 0x000fe40007800000 */
[----:B------:R-:W-:-:S02]  /*67e0*/  ISETP.GE.AND P2, PT, R0, R107, PT ;  /* 0x0000006b0000720c */ /* 0x000fc40003f46270 */
[----:B------:R-:W-:Y:S02]  /*67f0*/  FSEL R37, R37, -INF , P3 ;  /* 0xff80000025257808 */ /* 0x000fe40001800000 */
[----:B------:R-:W-:Y:S01]  /*6800*/  FMNMX R6, R36, R111, !PT ;  /* 0x0000006f24067209 */ /* 0x000fe20007800000 */
[----:B------:R-:W-:Y:S01]  /*6810*/  VIADD R111, R7, 0x28 ;  /* 0x00000028076f7836 */ /* 0x000fe20000000000 */
[----:B------:R-:W-:Y:S02]  /*6820*/  ISETP.GE.AND P3, PT, R0, R109, PT ;  /* 0x0000006d0000720c */ /* 0x000fe40003f66270 */
[----:B------:R-:W-:Y:S02]  /*6830*/  FSEL R40, R40, -INF , P2 ;  /* 0xff80000028287808 */ /* 0x000fe40001000000 */
[----:B------:R-:W-:Y:S02]  /*6840*/  FMNMX R115, R37, R6, !PT ;  /* 0x0000000625737209 */ /* 0x000fe40007800000 */
[----:B------:R-:W-:-:S02]  /*6850*/  IADD3 R113, R7, 0x29, RZ ;  /* 0x0000002907717810 */ /* 0x000fc40007ffe0ff */
[----:B------:R-:W-:Y:S02]  /*6860*/  ISETP.GE.AND P2, PT, R0, R111, PT ;  /* 0x0000006f0000720c */ /* 0x000fe40003f46270 */
[----:B------:R-:W-:Y:S02]  /*6870*/  FSEL R41, R41, -INF , P3 ;  /* 0xff80000029297808 */ /* 0x000fe40001800000 */
[----:B------:R-:W-:Y:S01]  /*6880*/  FMNMX R6, R40, R115, !PT ;  /* 0x0000007328067209 */ /* 0x000fe20007800000 */
[----:B------:R-:W-:Y:S01]  /*6890*/  VIADD R115, R7, 0x30 ;  /* 0x0000003007737836 */ /* 0x000fe20000000000 */
[----:B------:R-:W-:Y:S02]  /*68a0*/  ISETP.GE.AND P3, PT, R0, R113, PT ;  /* 0x000000710000720c */ /* 0x000fe40003f66270 */
[----:B------:R-:W-:Y:S02]  /*68b0*/  FSEL R44, R44, -INF , P2 ;  /* 0xff8000002c2c7808 */ /* 0x000fe40001000000 */
[----:B------:R-:W-:-:S02]  /*68c0*/  FMNMX R119, R41, R6, !PT ;  /* 0x0000000629777209 */ /* 0x000fc40007800000 */
[----:B------:R-:W-:Y:S02]  /*68d0*/  ISETP.GE.AND P2, PT, R0, R115, PT ;  /* 0x000000730000720c */ /* 0x000fe40003f46270 */
[----:B------:R-:W-:Y:S02]  /*68e0*/  FSEL R45, R45, -INF , P3 ;  /* 0xff8000002d2d7808 */ /* 0x000fe40001800000 */
[----:B------:R-:W-:Y:S02]  /*68f0*/  FMNMX R6, R44, R119, !PT ;  /* 0x000000772c067209 */ /* 0x000fe40007800000 */
[----:B------:R-:W-:Y:S02]  /*6900*/  IADD3 R119, R7, 0x38, RZ ;  /* 0x0000003807777810 */ /* 0x000fe40007ffe0ff */
[----:B------:R-:W-:Y:S02]  /*6910*/  ISETP.GE.AND P3, PT, R0, R117, PT ;  /* 0x000000750000720c */ /* 0x000fe40003f66270 */
[----:B------:R-:W-:-:S02]  /*6920*/  FSEL R48, R48, -INF , P2 ;  /* 0xff80000030307808 */ /* 0x000fc40001000000 */
[----:B------:R-:W-:Y:S02]  /*6930*/  FMNMX R123, R45, R6, !PT ;  /* 0x000000062d7b7209 */ /* 0x000fe40007800000 */
[----:B------:R-:W-:Y:S02]  /*6940*/  ISETP.GE.AND P2, PT, R0, R119, PT ;  /* 0x000000770000720c */ /* 0x000fe40003f46270 */
[----:B------:R-:W-:Y:S02]  /*6950*/  FSEL R49, R49, -INF , P3 ;  /* 0xff80000031317808 */ /* 0x000fe40001800000 */
[----:B------:R-:W-:Y:S01]  /*6960*/  FMNMX R6, R48, R123, !PT ;  /* 0x0000007b30067209 */ /* 0x000fe20007800000 */
[----:B------:R-:W-:Y:S01]  /*6970*/  VIADD R123, R7, 0x40 ;  /* 0x00000040077b7836 */ /* 0x000fe20000000000 */
[----:B------:R-:W-:Y:S02]  /*6980*/  ISETP.GE.AND P3, PT, R0, R121, PT ;  /* 0x000000790000720c */ /* 0x000fe40003f66270 */
[----:B------:R-:W-:-:S02]  /*6990*/  FSEL R52, R52, -INF , P2 ;  /* 0xff80000034347808 */ /* 0x000fc40001000000 */
[----:B------:R-:W-:Y:S02]  /*69a0*/  FMNMX R127, R49, R6, !PT ;  /* 0x00000006317f7209 */ /* 0x000fe40007800000 */
[----:B------:R-:W-:Y:S02]  /*69b0*/  IADD3 R125, R7, 0x41, RZ ;  /* 0x00000041077d7810 */ /* 0x000fe40007ffe0ff */
[----:B------:R-:W-:Y:S02]  /*69c0*/  ISETP.GE.AND P2, PT, R0, R123, PT ;  /* 0x0000007b0000720c */ /* 0x000fe40003f46270 */
[----:B------:R-:W-:Y:S02]  /*69d0*/  FSEL R53, R53, -INF , P3 ;  /* 0xff80000035357808 */ /* 0x000fe40001800000 */
[----:B------:R-:W-:Y:S01]  /*69e0*/  FMNMX R6, R52, R127, !PT ;  /* 0x0000007f34067209 */ /* 0x000fe20007800000 */
[----:B------:R-:W-:Y:S01]  /*69f0*/  VIADD R127, R7, 0x48 ;  /* 0x00000048077f7836 */ /* 0x000fe20000000000 */
[----:B------:R-:W-:-:S02]  /*6a00*/  ISETP.GE.AND P3, PT, R0, R125, PT ;  /* 0x0000007d0000720c */ /* 0x000fc40003f66270 */
[----:B------:R-:W-:Y:S02]  /*6a10*/  FSEL R56, R56, -INF , P2 ;  /* 0xff80000038387808 */ /* 0x000fe40001000000 */
[----:B------:R-:W-:Y:S02]  /*6a20*/  FMNMX R131, R53, R6, !PT ;  /* 0x0000000635837209 */ /* 0x000fe40007800000 */
[----:B------:R-:W-:Y:S02]  /*6a30*/  ISETP.GE.AND P2, PT, R0, R127, PT ;  /* 0x0000007f0000720c */ /* 0x000fe40003f46270 */
[----:B------:R-:W-:Y:S02]  /*6a40*/  FSEL R57, R57, -INF , P3 ;  /* 0xff80000039397808 */ /* 0x000fe40001800000 */
[----:B------:R-:W-:Y:S02]  /*6a50*/  FMNMX R6, R56, R131, !PT ;  /* 0x0000008338067209 */ /* 0x000fe40007800000 */
[----:B------:R-:W-:-:S02]  /*6a60*/  IADD3 R131, R7, 0x50, RZ ;  /* 0x0000005007837810 */ /* 0x000fc40007ffe0ff */
[----:B------:R-:W-:Y:S02]  /*6a70*/  ISETP.GE.AND P3, PT, R0, R129, PT ;  /* 0x000000810000720c */ /* 0x000fe40003f66270 */
[----:B------:R-:W-:Y:S02]  /*6a80*/  FSEL R60, R60, -INF , P2 ;  /* 0xff8000003c3c7808 */ /* 0x000fe40001000000 */
[----:B------:R-:W-:Y:S02]  /*6a90*/  FMNMX R135, R57, R6, !PT ;  /* 0x0000000639877209 */ /* 0x000fe40007800000 */
[----:B------:R-:W-:Y:S02]  /*6aa0*/  ISETP.GE.AND P2, PT, R0, R131, PT ;  /* 0x000000830000720c */ /* 0x000fe40003f46270 */
[----:B------:R-:W-:Y:S02]  /*6ab0*/  FSEL R61, R61, -INF , P3 ;  /* 0xff8000003d3d7808 */ /* 0x000fe40001800000 */
[----:B------:R-:W-:Y:S01]  /*6ac0*/  FMNMX R6, R60, R135, !PT ;  /* 0x000000873c067209 */ /* 0x000fe20007800000 */
[----:B------:R-:W-:Y:S01]  /*6ad0*/  VIADD R135, R7, 0x58 ;  /* 0x0000005807877836 */ /* 0x000fe20000000000 */
[----:B------:R-:W-:-:S02]  /*6ae0*/  ISETP.GE.AND P3, PT, R0, R133, PT ;  /* 0x000000850000720c */ /* 0x000fc40003f66270 */
[----:B------:R-:W-:Y:S02]  /*6af0*/  FSEL R64, R64, -INF , P2 ;  /* 0xff80000040407808 */ /* 0x000fe40001000000 */
        /* <DEDUP_REMOVED lines=34> */
[----:B------:R-:W-:-:S02]  /*6d20*/  ISETP.GE.AND P3, PT, R0, R153, PT ;  /* 0x000000990000720c */ /* 0x000fc40003f66270 */
[----:B------:R-:W-:Y:S02]  /*6d30*/  FSEL R84, R84, -INF , P2 ;  /* 0xff80000054547808 */ /* 0x000fe40001000000 */
[----:B------:R-:W-:Y:S02]  /*6d40*/  FMNMX R155, R81, R6, !PT ;  /* 0x00000006519b7209 */ /* 0x000fe40007800000 */
[----:B------:R-:W-:Y:S02]  /*6d50*/  FSEL R85, R85, -INF , P3 ;  /* 0xff80000055557808 */ /* 0x000fe40001800000 */
[----:B------:R-:W-:Y:S02]  /*6d60*/  FMNMX R6, R84, R155, !PT ;  /* 0x0000009b54067209 */ /* 0x000fe40007800000 */
[----:B------:R-:W-:Y:S02]  /*6d70*/  ISETP.GE.AND P5, PT, R2, R19, PT ;  /* 0x000000130200720c */ /* 0x000fe40003fa6270 */
[----:B------:R-:W-:-:S02]  /*6d80*/  FMNMX R6, R85, R6, !PT ;  /* 0x0000000655067209 */ /* 0x000fc40007800000 */
[----:B------:R-:W-:Y:S02]  /*6d90*/  ISETP.GE.AND P6, PT, R2, R21, PT ;  /* 0x000000150200720c */ /* 0x000fe40003fc6270 */
[----:B------:R-:W-:Y:S01]  /*6da0*/  FSEL R34, R34, -INF , P5 ;  /* 0xff80000022227808 */ /* 0x000fe20002800000 */
[----:B------:R-:W1:Y:S01]  /*6db0*/  SHFL.BFLY PT, R155, R6, 0x1, 0x1f ;  /* 0x0c201f00069b7f89 */ /* 0x000e6200000e0000 */
[C---:B------:R-:W-:Y:S02]  /*6dc0*/  ISETP.GE.AND P5, PT, R2.reuse, R109, PT ;  /* 0x0000006d0200720c */ /* 0x040fe40003fa6270 */
[----:B------:R-:W-:Y:S02]  /*6dd0*/  FSEL R35, R35, -INF , P6 ;  /* 0xff80000023237808 */ /* 0x000fe40003000000 */
[----:B------:R-:W-:Y:S02]  /*6de0*/  ISETP.GE.AND P6, PT, R2, R111, PT ;  /* 0x0000006f0200720c */ /* 0x000fe40003fc6270 */
[----:B------:R-:W-:-:S02]  /*6df0*/  FSEL R43, R43, -INF , P5 ;  /* 0xff8000002b2b7808 */ /* 0x000fc40002800000 */
[----:B------:R-:W-:Y:S02]  /*6e00*/  ISETP.GE.AND P5, PT, R2, R119, PT ;  /* 0x000000770200720c */ /* 0x000fe40003fa6270 */
[----:B------:R-:W-:Y:S02]  /*6e10*/  FSEL R46, R46, -INF , P6 ;  /* 0xff8000002e2e7808 */ /* 0x000fe40003000000 */
[----:B------:R-:W-:Y:S02]  /*6e20*/  ISETP.GE.AND P6, PT, R2, R121, PT ;  /* 0x000000790200720c */ /* 0x000fe40003fc6270 */
[----:B------:R-:W-:Y:S02]  /*6e30*/  FSEL R54, R54, -INF , P5 ;  /* 0xff80000036367808 */ /* 0x000fe40002800000 */
[C---:B------:R-:W-:Y:S02]  /*6e40*/  ISETP.GE.AND P3, PT, R2.reuse, R5, PT ;  /* 0x000000050200720c */ /* 0x040fe40003f66270 */
[----:B------:R-:W-:-:S02]  /*6e50*/  ISETP.GE.AND P5, PT, R2, R129, PT ;  /* 0x000000810200720c */ /* 0x000fc40003fa6270 */
[----:B------:R-:W-:Y:S02]  /*6e60*/  FSEL R55, R55, -INF , P6 ;  /* 0xff80000037377808 */ /* 0x000fe40003000000 */
[----:B------:R-:W-:Y:S02]  /*6e70*/  ISETP.GE.AND P6, PT, R2, R131, PT ;  /* 0x000000830200720c */ /* 0x000fe40003fc6270 */
[----:B-1----:R-:W-:Y:S02]  /*6e80*/  FMNMX R155, R6, R155, !PT ;  /* 0x0000009b069b7209 */ /* 0x002fe40007800000 */
[----:B------:R-:W-:Y:S02]  /*6e90*/  FSEL R63, R63, -INF , P5 ;  /* 0xff8000003f3f7808 */ /* 0x000fe40002800000 */
[----:B------:R-:W-:Y:S01]  /*6ea0*/  ISETP.GE.AND P4, PT, R2, R15, PT ;  /* 0x0000000f0200720c */ /* 0x000fe20003f86270 */
[----:B------:R-:W1:Y:S01]  /*6eb0*/  SHFL.BFLY PT, R6, R155, 0x2, 0x1f ;  /* 0x0c401f009b067f89 */ /* 0x000e6200000e0000 */
[----:B------:R-:W-:-:S02]  /*6ec0*/  FSEL R66, R66, -INF , P6 ;  /* 0xff80000042427808 */ /* 0x000fc40003000000 */
[----:B------:R-:W-:Y:S02]  /*6ed0*/  ISETP.GE.AND P6, PT, R2, R7, PT ;  /* 0x000000070200720c */ /* 0x000fe40003fc6270 */
[----:B------:R-:W-:Y:S02]  /*6ee0*/  FSEL R27, R27, -INF , P3 ;  /* 0xff8000001b1b7808 */ /* 0x000fe40001800000 */
[----:B------:R-:W-:Y:S02]  /*6ef0*/  FSEL R104, R26, -INF , P6 ;  /* 0xff8000001a687808 */ /* 0x000fe40003000000 */
[----:B------:R-:W-:Y:S02]  /*6f00*/  FSEL R30, R30, -INF , P4 ;  /* 0xff8000001e1e7808 */ /* 0x000fe40002000000 */
[C---:B------:R-:W-:Y:S02]  /*6f10*/  ISETP.GE.AND P2, PT, R2.reuse, R17, PT ;  /* 0x000000110200720c */ /* 0x040fe40003f46270 */
[----:B------:R-:W-:-:S02]  /*6f20*/  ISETP.GE.AND P6, PT, R2, R145, PT ;  /* 0x000000910200720c */ /* 0x000fc40003fc6270 */
[C---:B------:R-:W-:Y:S02]  /*6f30*/  ISETP.GE.AND P3, PT, R2.reuse, R23, PT ;  /* 0x000000170200720c */ /* 0x040fe40003f66270 */
[----:B------:R-:W-:Y:S02]  /*6f40*/  FSEL R31, R31, -INF , P2 ;  /* 0xff8000001f1f7808 */ /* 0x000fe40001000000 */
[----:B------:R-:W-:Y:S02]  /*6f50*/  FSEL R79, R79, -INF , P6 ;  /* 0xff8000004f4f7808 */ /* 0x000fe40003000000 */
[----:B------:R-:W-:Y:S02]  /*6f60*/  ISETP.GE.AND P2, PT, R2, R107, PT ;  /* 0x0000006b0200720c */ /* 0x000fe40003f46270 */
[----:B------:R-:W-:Y:S02]  /*6f70*/  FSEL R38, R38, -INF , P3 ;  /* 0xff80000026267808 */ /* 0x000fe40001800000 */
[----:B-1----:R-:W-:-:S02]  /*6f80*/  FMNMX R5, R155, R6, !PT ;  /* 0x000000069b057209 */ /* 0x002fc40007800000 */
[----:B------:R-:W-:Y:S02]  /*6f90*/  FMNMX R6, R104, R11, !PT ;  /* 0x0000000b68067209 */ /* 0x000fe40007800000 */
[C---:B------:R-:W-:Y:S02]  /*6fa0*/  FSETP.NEU.AND P5, PT, R5.reuse, -INF , PT ;  /* 0xff8000000500780b */ /* 0x040fe40003fad000 */
[C---:B------:R-:W-:Y:S02]  /*6fb0*/  ISETP.GE.AND P3, PT, R2.reuse, R113, PT ;  /* 0x000000710200720c */ /* 0x040fe40003f66270 */
[----:B------:R-:W-:Y:S02]  /*6fc0*/  FSEL R15, R5, RZ, P5 ;  /* 0x000000ff050f7208 */ /* 0x000fe40002800000 */
[----:B------:R-:W-:Y:S02]  /*6fd0*/  ISETP.GE.AND P5, PT, R2, R139, PT ;  /* 0x0000008b0200720c */ /* 0x000fe40003fa6270 */
[----:B------:R-:W-:Y:S01]  /*6fe0*/  FSEL R42, R42, -INF , P2 ;  /* 0xff8000002a2a7808 */ /* 0x000fe20001000000 */
[C---:B------:R-:W-:Y:S01]  /*6ff0*/  FMUL R106, R15.reuse, UR17 ;  /* 0x000000110f6a7c20 */ /* 0x040fe20008400000 */
[----:B------:R-:W-:Y:S01]  /*7000*/  FSEL R74, R74, -INF , P5 ;  /* 0xff8000004a4a7808 */ /* 0x000fe20002800000 */
[----:B------:R-:W-:Y:S01]  /*7010*/  FADD R15, -R15, R10 ;  /* 0x0000000a0f0f7221 */ /* 0x000fe20000000100 */
[----:B------:R-:W-:Y:S01]  /*7020*/  ISETP.GE.AND P2, PT, R2, R117, PT ;  /* 0x000000750200720c */ /* 0x000fe20003f46270 */
[--C-:B------:R-:W-:Y:S01]  /*7030*/  FFMA R24, R13, UR17, -R106.reuse ;  /* 0x000000110d187c23 */ /* 0x100fe2000800086a */
[----:B------:R-:W-:Y:S01]  /*7040*/  FMNMX R13, R27, R6, !PT ;  /* 0x000000061b0d7209 */ /* 0x000fe20007800000 */
[--C-:B------:R-:W-:Y:S01]  /*7050*/  FFMA R26, R28, UR17, -R106.reuse ;  /* 0x000000111c1a7c23 */ /* 0x100fe2000800086a */
[----:B------:R-:W-:Y:S01]  /*7060*/  FSEL R47, R47, -INF , P3 ;  /* 0xff8000002f2f7808 */ /* 0x000fe20001800000 */
[--C-:B------:R-:W-:Y:S01]  /*7070*/  FFMA R12, R36, UR17, -R106.reuse ;  /* 0x00000011240c7c23 */ /* 0x100fe2000800086a */
[----:B------:R-:W-:Y:S01]  /*7080*/  FSETP.GEU.AND P5, PT, R24, -126, PT ;  /* 0xc2fc00001800780b */ /* 0x000fe20003fae000 */
[--C-:B------:R-:W-:Y:S01]  /*7090*/  FFMA R28, R32, UR17, -R106.reuse ;  /* 0x00000011201c7c23 */ /* 0x100fe2000800086a */
[----:B------:R-:W-:Y:S01]  /*70a0*/  FMNMX R6, R30, R13, !PT ;  /* 0x0000000d1e067209 */ /* 0x000fe20007800000 */
[--C-:B------:R-:W-:Y:S01]  /*70b0*/  FFMA R13, R25, UR17, -R106.reuse ;  /* 0x00000011190d7c23 */ /* 0x100fe2000800086a */
[----:B------:R-:W-:Y:S01]  /*70c0*/  ISETP.GE.AND P4, PT, R2, R105, PT ;  /* 0x000000690200720c */ /* 0x000fe20003f86270 */
[--C-:B------:R-:W-:Y:S01]  /*70d0*/  FFMA R32, R40, UR17, -R106.reuse ;  /* 0x0000001128207c23 */ /* 0x100fe2000800086a */
[----:B------:R-:W-:Y:S01]  /*70e0*/  FMNMX R17, R31, R6, !PT ;  /* 0x000000061f117209 */ /* 0x000fe20007800000 */
[--C-:B------:R-:W-:Y:S01]  /*70f0*/  FFMA R14, R44, UR17, -R106.reuse ;  /* 0x000000112c0e7c23 */ /* 0x100fe2000800086a */
[----:B------:R-:W-:Y:S01]  /*7100*/  FSETP.GEU.AND P6, PT, R13, -126, PT ;  /* 0xc2fc00000d00780b */ /* 0x000fe20003fce000 */
[--C-:B------:R-:W-:Y:S01]  /*7110*/  FFMA R36, R48, UR17, -R106.reuse ;  /* 0x0000001130247c23 */ /* 0x100fe2000800086a */
[----:B------:R-:W-:Y:S01]  /*7120*/  FMNMX R6, R34, R17, !PT ;  /* 0x0000001122067209 */ /* 0x000fe20007800000 */
[--C-:B------:R-:W-:Y:S01]  /*7130*/  FFMA R17, R29, UR17, -R106.reuse ;  /* 0x000000111d117c23 */ /* 0x100fe2000800086a */
[----:B------:R-:W-:Y:S01]  /*7140*/  ISETP.GE.AND P3, PT, R2, R123, PT ;  /* 0x0000007b0200720c */ /* 0x000fe20003f66270 */
[----:B------:R-:W-:Y:S01]  /*7150*/  @!P5 FMUL R24, R24, 0.5 ;  /* 0x3f0000001818d820 */ /* 0x000fe20000400000 */
[----:B------:R-:W-:Y:S01]  /*7160*/  FSEL R51, R51, -INF , P2 ;  /* 0xff80000033337808 */ /* 0x000fe20001000000 */
[--C-:B------:R-:W-:Y:S01]  /*7170*/  FFMA R16, R52, UR17, -R106.reuse ;  /* 0x0000001134107c23 */ /* 0x100fe2000800086a */
[----:B------:R-:W-:Y:S01]  /*7180*/  ISETP.GE.AND P2, PT, R2, R127, PT ;  /* 0x0000007f0200720c */ /* 0x000fe20003f46270 */
[--C-:B------:R-:W-:Y:S01]  /*7190*/  FFMA R40, R57, UR17, -R106.reuse ;  /* 0x0000001139287c23 */ /* 0x100fe2000800086a */
[----:B------:R-:W-:Y:S01]  /*71a0*/  FMNMX R19, R35, R6, !PT ;  /* 0x0000000623137209 */ /* 0x000fe20007800000 */
[----:B------:R-:W1:Y:S01]  /*71b0*/  MUFU.EX2 R24, R24 ;  /* 0x0000001800187308 */ /* 0x000e620000000800 */
[----:B------:R-:W-:Y:S01]  /*71c0*/  FSEL R39, R39, -INF , P4 ;  /* 0xff80000027277808 */ /* 0x000fe20002000000 */
[----:B------:R-:W-:Y:S01]  /*71d0*/  @!P6 FMUL R13, R13, 0.5 ;  /* 0x3f0000000d0de820 */ /* 0x000fe20000400000 */
[----:B------:R-:W-:Y:S01]  /*71e0*/  FSEL R58, R58, -INF , P3 ;  /* 0xff8000003a3a7808 */ /* 0x000fe20001800000 */
[--C-:B------:R-:W-:Y:S01]  /*71f0*/  FFMA R57, R64, UR17, -R106.reuse ;  /* 0x0000001140397c23 */ /* 0x100fe2000800086a */
[C---:B------:R-:W-:Y:S01]  /*7200*/  ISETP.GE.AND P4, PT, R2.reuse, R115, PT ;  /* 0x000000730200720c */ /* 0x040fe20003f86270 */
[--C-:B------:R-:W-:Y:S01]  /*7210*/  FFMA R44, R65, UR17, -R106.reuse ;  /* 0x00000011412c7c23 */ /* 0x100fe2000800086a */
[----:B------:R-:W-:Y:S01]  /*7220*/  ISETP.GE.AND P3, PT, R2, R133, PT ;  /* 0x000000850200720c */ /* 0x000fe20003f66270 */
[----:B------:R-:W2:Y:S01]  /*7230*/  MUFU.EX2 R13, R13 ;  /* 0x0000000d000d7308 */ /* 0x000ea20000000800 */
[----:B------:R-:W-:Y:S01]  /*7240*/  FSEL R62, R62, -INF , P2 ;  /* 0xff8000003e3e7808 */ /* 0x000fe20001000000 */
[--C-:B------:R-:W-:Y:S01]  /*7250*/  FFMA R18, R61, UR17, -R106.reuse ;  /* 0x000000113d127c23 */ /* 0x100fe2000800086a */
[----:B------:R-:W-:Y:S01]  /*7260*/  ISETP.GE.AND P2, PT, R2, R137, PT ;  /* 0x000000890200720c */ /* 0x000fe20003f46270 */
[--C-:B------:R-:W-:Y:S01]  /*7270*/  FFMA R61, R68, UR17, -R106.reuse ;  /* 0x00000011443d7c23 */ /* 0x100fe2000800086a */
[----:B------:R-:W-:Y:S01]  /*7280*/  FMNMX R6, R38, R19, !PT ;  /* 0x0000001326067209 */ /* 0x000fe20007800000 */
[--C-:B------:R-:W-:Y:S01]  /*7290*/  FFMA R20, R69, UR17, -R106.reuse ;  /* 0x0000001145147c23 */ /* 0x100fe2000800086a */
[----:B------:R-:W-:Y:S01]  /*72a0*/  FSEL R50, R50, -INF , P4 ;  /* 0xff80000032327808 */ /* 0x000fe20002000000 */
[--C-:B------:R-:W-:Y:S01]  /*72b0*/  FFMA R48, R73, UR17, -R106.reuse ;  /* 0x0000001149307c23 */ /* 0x100fe2000800086a */
[----:B------:R-:W-:Y:S01]  /*72c0*/  FSEL R67, R67, -INF , P3 ;  /* 0xff80000043437808 */ /* 0x000fe20001800000 */
[----:B-1----:R-:W-:Y:S01]  /*72d0*/  @!P5 FMUL R24, R24, R24 ;  /* 0x000000181818d220 */ /* 0x002fe20000400000 */
[----:B------:R-:W-:Y:S01]  /*72e0*/  ISETP.GE.AND P4, PT, R2, R125, PT ;  /* 0x0000007d0200720c */ /* 0x000fe20003f86270 */
[--C-:B------:R-:W-:Y:S01]  /*72f0*/  FFMA R69, R76, UR17, -R106.reuse ;  /* 0x000000114c457c23 */ /* 0x100fe2000800086a */
[----:B------:R-:W-:Y:S01]  /*7300*/  ISETP.GE.AND P3, PT, R2, R141, PT ;  /* 0x0000008d0200720c */ /* 0x000fe20003f66270 */
[--C-:B------:R-:W-:Y:S01]  /*7310*/  FFMA R65, R72, UR17, -R106.reuse ;  /* 0x0000001148417c23 */ /* 0x100fe2000800086a */
[----:B------:R-:W-:Y:S01]  /*7320*/  FSEL R71, R71, -INF , P2 ;  /* 0xff80000047477808 */ /* 0x000fe20001000000 */
[--C-:B------:R-:W-:Y:S01]  /*7330*/  FFMA R22, R77, UR17, -R106.reuse ;  /* 0x000000114d167c23 */ /* 0x100fe2000800086a */
[----:B------:R-:W-:Y:S01]  /*7340*/  FMNMX R19, R39, R6, !PT ;  /* 0x0000000627137209 */ /* 0x000fe20007800000 */
[----:B--2---:R-:W-:Y:S01]  /*7350*/  @!P6 FMUL R13, R13, R13 ;  /* 0x0000000d0d0de220 */ /* 0x004fe20000400000 */
[----:B------:R-:W-:Y:S01]  /*7360*/  ISETP.GE.AND P2, PT, R2, R147, PT ;  /* 0x000000930200720c */ /* 0x000fe20003f46270 */
[--C-:B------:R-:W-:Y:S01]  /*7370*/  FFMA R73, R80, UR17, -R106.reuse ;  /* 0x0000001150497c23 */ /* 0x100fe2000800086a */
[----:B------:R-:W-:Y:S01]  /*7380*/  FSEL R59, R59, -INF , P4 ;  /* 0xff8000003b3b7808 */ /* 0x000fe20002000000 */
[--C-:B------:R-:W-:Y:S01]  /*7390*/  FFMA R52, R81, UR17, -R106.reuse ;  /* 0x0000001151347c23 */ /* 0x100fe2000800086a */
[----:B------:R-:W-:Y:S01]  /*73a0*/  FSEL R75, R75, -INF , P3 ;  /* 0xff8000004b4b7808 */ /* 0x000fe20001800000 */
[--C-:B------:R-:W-:Y:S01]  /*73b0*/  FFMA R77, R84, UR17, -R106.reuse ;  /* 0x00000011544d7c23 */ /* 0x100fe2000800086a */
[----:B------:R-:W-:Y:S01]  /*73c0*/  FMNMX R6, R42, R19, !PT ;  /* 0x000000132a067209 */ /* 0x000fe20007800000 */
[----:B------:R-:W-:Y:S01]  /*73d0*/  FFMA R19, R33, UR17, -R106 ;  /* 0x0000001121137c23 */ /* 0x000fe2000800086a */
[C---:B------:R-:W-:Y:S01]  /*73e0*/  ISETP.GE.AND P4, PT, R2.reuse, R135, PT ;  /* 0x000000870200720c */ /* 0x040fe20003f86270 */
[----:B------:R-:W-:Y:S01]  /*73f0*/  FMUL R15, R15, UR17 ;  /* 0x000000110f0f7c20 */ /* 0x000fe20008400000 */
[----:B------:R-:W-:-:S02]  /*7400*/  ISETP.GE.AND P3, PT, R2, R149, PT ;  /* 0x000000950200720c */ /* 0x000fc40003f66270 */
[----:B------:R-:W-:Y:S02]  /*7410*/  FSEL R82, R82, -INF , P2 ;  /* 0xff80000052527808 */ /* 0x000fe40001000000 */
[----:B------:R-:W-:Y:S02]  /*7420*/  FSETP.GEU.AND P2, PT, R26, -126, PT ;  /* 0xc2fc00001a00780b */ /* 0x000fe40003f4e000 */
[----:B------:R-:W-:Y:S02]  /*7430*/  FSEL R70, R70, -INF , P4 ;  /* 0xff80000046467808 */ /* 0x000fe40002000000 */
[----:B------:R-:W-:Y:S02]  /*7440*/  FSEL R83, R83, -INF , P3 ;  /* 0xff80000053537808 */ /* 0x000fe40001800000 */
[----:B------:R-:W-:Y:S02]  /*7450*/  ISETP.GE.AND P4, PT, R2, R143, PT ;  /* 0x0000008f0200720c */ /* 0x000fe40003f86270 */
[----:B------:R-:W-:-:S02]  /*7460*/  FSETP.GEU.AND P3, PT, R17, -126, PT ;  /* 0xc2fc00001100780b */ /* 0x000fc40003f6e000 */
[----:B------:R-:W-:Y:S02]  /*7470*/  FSETP.GEU.AND P5, PT, R19, -126, PT ;  /* 0xc2fc00001300780b */ /* 0x000fe40003fae000 */
[----:B------:R-:W-:Y:S01]  /*7480*/  FSEL R78, R78, -INF , P4 ;  /* 0xff8000004e4e7808 */ /* 0x000fe20002000000 */
[----:B------:R-:W-:Y:S01]  /*7490*/  @!P2 FMUL R26, R26, 0.5 ;  /* 0x3f0000001a1aa820 */ /* 0x000fe20000400000 */
[----:B------:R-:W-:Y:S02]  /*74a0*/  ISETP.GE.AND P4, PT, R2, R151, PT ;  /* 0x000000970200720c */ /* 0x000fe40003f86270 */
[----:B------:R-:W-:Y:S02]  /*74b0*/  FSETP.GEU.AND P6, PT, R12, -126, PT ;  /* 0xc2fc00000c00780b */ /* 0x000fe40003fce000 */
[----:B------:R-:W-:Y:S01]  /*74c0*/  FSEL R86, R86, -INF , P4 ;  /* 0xff80000056567808 */ /* 0x000fe20002000000 */
[----:B------:R-:W1:Y:S01]  /*74d0*/  MUFU.EX2 R26, R26 ;  /* 0x0000001a001a7308 */ /* 0x000e620000000800 */
[----:B------:R-:W-:Y:S01]  /*74e0*/  ISETP.GE.AND P4, PT, R2, R153, PT ;  /* 0x000000990200720c */ /* 0x000fe20003f86270 */
[----:B------:R-:W-:Y:S01]  /*74f0*/  @!P3 FMUL R17, R17, 0.5 ;  /* 0x3f0000001111b820 */ /* 0x000fe20000400000 */
[----:B------:R-:W-:Y:S01]  /*7500*/  FMNMX R21, R43, R6, !PT ;  /* 0x000000062b157209 */ /* 0x000fe20007800000 */
[----:B------:R-:W-:Y:S01]  /*7510*/  @!P5 FMUL R19, R19, 0.5 ;  /* 0x3f0000001313d820 */ /* 0x000fe20000400000 */
[----:B------:R-:W-:-:S02]  /*7520*/  FSEL R87, R87, -INF , P4 ;  /* 0xff80000057577808 */ /* 0x000fc40002000000 */
[----:B------:R-:W-:Y:S01]  /*7530*/  FSETP.GEU.AND P4, PT, R28, -126, PT ;  /* 0xc2fc00001c00780b */ /* 0x000fe20003f8e000 */
[----:B------:R-:W2:Y:S01]  /*7540*/  MUFU.EX2 R17, R17 ;  /* 0x0000001100117308 */ /* 0x000ea20000000800 */
[----:B------:R-:W-:Y:S01]  /*7550*/  FMNMX R6, R46, R21, !PT ;  /* 0x000000152e067209 */ /* 0x000fe20007800000 */
[----:B------:R-:W-:Y:S01]  /*7560*/  @!P6 FMUL R12, R12, 0.5 ;  /* 0x3f0000000c0ce820 */ /* 0x000fe20000400000 */
[--C-:B------:R-:W-:Y:S01]  /*7570*/  FFMA R21, R37, UR17, -R106.reuse ;  /* 0x0000001125157c23 */ /* 0x100fe2000800086a */
[--C-:B------:R-:W-:Y:S01]  /*7580*/  FFMA R37, R45, UR17, -R106.reuse ;  /* 0x000000112d257c23 */ /* 0x100fe2000800086a */
[----:B------:R-:W-:Y:S01]  /*7590*/  FMNMX R23, R47, R6, !PT ;  /* 0x000000062f177209 */ /* 0x000fe20007800000 */
[--C-:B------:R-:W-:Y:S01]  /*75a0*/  FFMA R45, R53, UR17, -R106.reuse ;  /* 0x00000011352d7c23 */ /* 0x100fe2000800086a */
[----:B------:R-:W-:Y:S01]  /*75b0*/  FFMA R53, R60, UR17, -R106 ;  /* 0x000000113c357c23 */ /* 0x000fe2000800086a */
[----:B------:R-:W3:Y:S01]  /*75c0*/  MUFU.EX2 R19, R19 ;  /* 0x0000001300137308 */ /* 0x000ee20000000800 */
[----:B-1----:R-:W-:Y:S01]  /*75d0*/  @!P2 FMUL R26, R26, R26 ;  /* 0x0000001a1a1aa220 */ /* 0x002fe20000400000 */
[----:B------:R-:W-:-:S02]  /*75e0*/  FSETP.GEU.AND P2, PT, R21, -126, PT ;  /* 0xc2fc00001500780b */ /* 0x000fc40003f4e000 */
[----:B------:R-:W-:Y:S01]  /*75f0*/  @!P4 FMUL R28, R28, 0.5 ;  /* 0x3f0000001c1cc820 */ /* 0x000fe20000400000 */
[----:B------:R-:W-:-:S03]  /*7600*/  FMNMX R6, R50, R23, !PT ;  /* 0x0000001732067209 */ /* 0x000fc60007800000 */
        /* <DEDUP_REMOVED lines=8> */
[----:B------:R-:W-:Y:S01]  /*7690*/  FMNMX R6, R54, R23, !PT ;  /* 0x0000001736067209 */ /* 0x000fe20007800000 */
[--C-:B------:R-:W-:Y:S01]  /*76a0*/  FFMA R23, R41, UR17, -R106.reuse ;  /* 0x0000001129177c23 */ /* 0x100fe2000800086a */
[--C-:B------:R-:W-:Y:S01]  /*76b0*/  FFMA R41, R49, UR17, -R106.reuse ;  /* 0x0000001131297c23 */ /* 0x100fe2000800086a */
[----:B------:R-:W-:Y:S01]  /*76c0*/  @!P3 FMUL R32, R32, 0.5 ;  /* 0x3f0000002020b820 */ /* 0x000fe20000400000 */
[----:B------:R-:W3:Y:S01]  /*76d0*/  MUFU.EX2 R21, R21 ;  /* 0x0000001500157308 */ /* 0x000ee20000000800 */
[----:B-1----:R-:W-:Y:S01]  /*76e0*/  @!P6 FMUL R12, R12, R12 ;  /* 0x0000000c0c0ce220 */ /* 0x002fe20000400000 */
[----:B------:R-:W-:Y:S01]  /*76f0*/  FSETP.GEU.AND P6, PT, R37, -126, PT ;  /* 0xc2fc00002500780b */ /* 0x000fe20003fce000 */
[--C-:B------:R-:W-:Y:S01]  /*7700*/  FFMA R49, R56, UR17, -R106.reuse ;  /* 0x0000001138317c23 */ /* 0x100fe2000800086a */
[----:B------:R-:W-:Y:S01]  /*7710*/  FMNMX R25, R55, R6, !PT ;  /* 0x0000000637197209 */ /* 0x000fe20007800000 */
[----:B------:R-:W-:-:S02]  /*7720*/  FFMA R56, R85, UR17, -R106 ;  /* 0x0000001155387c23 */ /* 0x000fc4000800086a */
        /* <DEDUP_REMOVED lines=32> */
[----:B------:R-:W-:Y:S01]  /*7930*/  FMNMX R6, R70, R25, !PT ;  /* 0x0000001946067209 */ /* 0x000fe20007800000 */
[----:B--2---:R-:W-:Y:S01]  /*7940*/  @!P2 FMUL R36, R36, R36 ;  /* 0x000000242424a220 */ /* 0x004fe20000400000 */
[----:B------:R-:W-:Y:S02]  /*7950*/  FSETP.GEU.AND P2, PT, R40, -126, PT ;  /* 0xc2fc00002800780b */ /* 0x000fe40003f4e000 */
[----:B------:R-:W-:Y:S02]  /*7960*/  FMNMX R25, R71, R6, !PT ;  /* 0x0000000647197209 */ /* 0x000fe40007800000 */
[----:B------:R-:W-:Y:S01]  /*7970*/  @!P4 FMUL R16, R16, 0.5 ;  /* 0x3f0000001010c820 */ /* 0x000fe20000400000 */
[----:B------:R-:W2:Y:S01]  /*7980*/  MUFU.EX2 R49, R49 ;  /* 0x0000003100317308 */ /* 0x000ea20000000800 */
[----:B------:R-:W-:Y:S01]  /*7990*/  FMNMX R6, R74, R25, !PT ;  /* 0x000000194a067209 */ /* 0x000fe20007800000 */
[----:B---3--:R-:W-:Y:S01]  /*79a0*/  @!P3 FMUL R41, R41, R41 ;  /* 0x000000292929b220 */ /* 0x008fe20000400000 */
[----:B------:R-:W-:-:S02]  /*79b0*/  FSETP.GEU.AND P3, PT, R53, -126, PT ;  /* 0xc2fc00003500780b */ /* 0x000fc40003f6e000 */
[----:B------:R-:W-:-:S03]  /*79c0*/  FMNMX R25, R75, R6, !PT ;  /* 0x000000064b197209 */ /* 0x000fc60007800000 */
[----:B------:R-:W3:Y:S01]  /*79d0*/  MUFU.EX2 R16, R16 ;  /* 0x0000001000107308 */ /* 0x000ee20000000800 */
[----:B-1----:R-:W-:Y:S01]  /*79e0*/  @!P5 FMUL R45, R45, R45 ;  /* 0x0000002d2d2dd220 */ /* 0x002fe20000400000 */
[----:B------:R-:W-:Y:S01]  /*79f0*/  FSETP.GEU.AND P5, PT, R57, -126, PT ;  /* 0xc2fc00003900780b */ /* 0x000fe20003fae000 */
[----:B------:R-:W-:Y:S01]  /*7a00*/  @!P2 FMUL R40, R40, 0.5 ;  /* 0x3f0000002828a820 */ /* 0x000fe20000400000 */
[----:B------:R-:W-:-:S04]  /*7a10*/  FMNMX R6, R78, R25, !PT ;  /* 0x000000194e067209 */ /* 0x000fc80007800000 */
[----:B------:R-:W-:Y:S01]  /*7a20*/  FMNMX R25, R79, R6, !PT ;  /* 0x000000064f197209 */ /* 0x000fe20007800000 */
[----:B--2---:R-:W-:Y:S01]  /*7a30*/  @!P6 FMUL R49, R49, R49 ;  /* 0x000000313131e220 */ /* 0x004fe20000400000 */
[----:B------:R-:W-:Y:S01]  /*7a40*/  FSETP.GEU.AND P6, PT, R44, -126, PT ;  /* 0xc2fc00002c00780b */ /* 0x000fe20003fce000 */
[----:B------:R-:W-:Y:S01]  /*7a50*/  @!P3 FMUL R53, R53, 0.5 ;  /* 0x3f0000003535b820 */ /* 0x000fe20000400000 */
[----:B------:R-:W-:Y:S01]  /*7a60*/  FMNMX R6, R82, R25, !PT ;  /* 0x0000001952067209 */ /* 0x000fe20007800000 */
[----:B------:R-:W1:Y:S01]  /*7a70*/  MUFU.EX2 R40, R40 ;  /* 0x0000002800287308 */ /* 0x000e620000000800 */
[----:B------:R-:W-:Y:S01]  /*7a80*/  FADD R10, R24, R49 ;  /* 0x00000031180a7221 */ /* 0x000fe20000000000 */
[----:B------:R-:W-:Y:S01]  /*7a90*/  @!P5 FMUL R57, R57, 0.5 ;  /* 0x3f0000003939d820 */ /* 0x000fe20000400000 */
[----:B------:R-:W-:Y:S01]  /*7aa0*/  FMNMX R25, R83, R6, !PT ;  /* 0x0000000653197209 */ /* 0x000fe20007800000 */
[----:B---3--:R-:W-:Y:S01]  /*7ab0*/  @!P4 FMUL R16, R16, R16 ;  /* 0x000000101010c220 */ /* 0x008fe20000400000 */
[----:B------:R-:W-:-:S02]  /*7ac0*/  FSETP.GEU.AND P4, PT, R18, -126, PT ;  /* 0xc2fc00001200780b */ /* 0x000fc40003f8e000 */
[----:B------:R-:W-:Y:S01]  /*7ad0*/  FMNMX R6, R86, R25, !PT ;  /* 0x0000001956067209 */ /* 0x000fe20007800000 */
[----:B------:R-:W2:Y:S01]  /*7ae0*/  MUFU.EX2 R53, R53 ;  /* 0x0000003500357308 */ /* 0x000ea20000000800 */
[----:B------:R-:W-:Y:S01]  /*7af0*/  F2FP.BF16.F32.PACK_AB R24, R13, R24 ;  /* 0x000000180d18723e */ /* 0x000fe200000010ff */
[----:B------:R-:W-:Y:S01]  /*7b00*/  @!P6 FMUL R44, R44, 0.5 ;  /* 0x3f0000002c2ce820 */ /* 0x000fe20000400000 */
[----:B------:R-:W-:-:S05]  /*7b10*/  FMNMX R6, R87, R6, !PT ;  /* 0x0000000657067209 */ /* 0x000fca0007800000 */
[----:B------:R-:W3:Y:S01]  /*7b20*/  MUFU.EX2 R57, R57 ;  /* 0x0000003900397308 */ /* 0x000ee20000000800 */
[----:B------:R-:W4:Y:S01]  /*7b30*/  SHFL.BFLY PT, R25, R6, 0x1, 0x1f ;  /* 0x0c201f0006197f89 */ /* 0x000f2200000e0000 */
[----:B------:R-:W-:Y:S01]  /*7b40*/  @!P4 FMUL R18, R18, 0.5 ;  /* 0x3f0000001212c820 */ /* 0x000fe20000400000 */
[----:B-1----:R-:W-:Y:S01]  /*7b50*/  @!P2 FMUL R40, R40, R40 ;  /* 0x000000282828a220 */ /* 0x002fe20000400000 */
[----:B------:R-:W-:-:S04]  /*7b60*/  FSETP.GEU.AND P2, PT, R61, -126, PT ;  /* 0xc2fc00003d00780b */ /* 0x000fc80003f4e000 */
[----:B------:R-:W1:Y:S01]  /*7b70*/  MUFU.EX2 R44, R44 ;  /* 0x0000002c002c7308 */ /* 0x000e620000000800 */
[----:B--2---:R-:W-:Y:S01]  /*7b80*/  @!P3 FMUL R53, R53, R53 ;  /* 0x000000353535b220 */ /* 0x004fe20000400000 */
[----:B------:R-:W-:-:S06]  /*7b90*/  FSETP.GEU.AND P3, PT, R20, -126, PT ;  /* 0xc2fc00001400780b */ /* 0x000fcc0003f6e000 */
[----:B------:R-:W2:Y:S01]  /*7ba0*/  MUFU.EX2 R18, R18 ;  /* 0x0000001200127308 */ /* 0x000ea20000000800 */
[----:B---3--:R-:W-:Y:S01]  /*7bb0*/  @!P5 FMUL R57, R57, R57 ;  /* 0x000000393939d220 */ /* 0x008fe20000400000 */
[----:B------:R-:W-:Y:S01]  /*7bc0*/  FSETP.GEU.AND P5, PT, R48, -126, PT ;  /* 0xc2fc00003000780b */ /* 0x000fe20003fae000 */
[----:B------:R-:W-:-:S04]  /*7bd0*/  @!P2 FMUL R61, R61, 0.5 ;  /* 0x3f0000003d3da820 */ /* 0x000fc80000400000 */
[----:B------:R-:W-:Y:S01]  /*7be0*/  @!P3 FMUL R20, R20, 0.5 ;  /* 0x3f0000001414b820 */ /* 0x000fe20000400000 */
[----:B-1----:R-:W-:Y:S01]  /*7bf0*/  @!P6 FMUL R44, R44, R44 ;  /* 0x0000002c2c2ce220 */ /* 0x002fe20000400000 */
[----:B------:R-:W-:Y:S01]  /*7c00*/  FSETP.GEU.AND P6, PT, R69, -126, PT ;  /* 0xc2fc00004500780b */ /* 0x000fe20003fce000 */
[----:B------:R-:W1:Y:S01]  /*7c10*/  MUFU.EX2 R61, R61 ;  /* 0x0000003d003d7308 */ /* 0x000e620000000800 */
[----:B----4-:R-:W-:-:S04]  /*7c20*/  FMNMX R6, R6, R25, !PT ;  /* 0x0000001906067209 */ /* 0x010fc80007800000 */
[----:B------:R-:W-:Y:S01]  /*7c30*/  @!P5 FMUL R48, R48, 0.5 ;  /* 0x3f0000003030d820 */ /* 0x000fe20000400000 */
[----:B--2---:R-:W-:Y:S01]  /*7c40*/  @!P4 FMUL R18, R18, R18 ;  /* 0x000000121212c220 */ /* 0x004fe20000400000 */
[----:B------:R-:W-:Y:S01]  /*7c50*/  FSETP.GEU.AND P4, PT, R65, -126, PT ;  /* 0xc2fc00004100780b */ /* 0x000fe20003f8e000 */
[----:B------:R-:W2:Y:S01]  /*7c60*/  MUFU.EX2 R20, R20 ;  /* 0x0000001400147308 */ /* 0x000ea20000000800 */
[----:B------:R-:W3:Y:S03]  /*7c70*/  SHFL.BFLY PT, R25, R6, 0x2, 0x1f ;  /* 0x0c401f0006197f89 */ /* 0x000ee600000e0000 */
[----:B------:R-:W-:-:S04]  /*7c80*/  @!P6 FMUL R69, R69, 0.5 ;  /* 0x3f0000004545e820 */ /* 0x000fc80000400000 */
[----:B------:R-:W4:Y:S01]  /*7c90*/  MUFU.EX2 R48, R48 ;  /* 0x0000003000307308 */ /* 0x000f220000000800 */
[----:B-1----:R-:W-:Y:S01]  /*7ca0*/  @!P2 FMUL R61, R61, R61 ;  /* 0x0000003d3d3da220 */ /* 0x002fe20000400000 */
[----:B------:R-:W-:Y:S02]  /*7cb0*/  FSETP.GEU.AND P2, PT, R22, -126, PT ;  /* 0xc2fc00001600780b */ /* 0x000fe40003f4e000 */
[----:B------:R-:W-:-:S04]  /*7cc0*/  @!P4 FMUL R65, R65, 0.5 ;  /* 0x3f0000004141c820 */ /* 0x000fc80000400000 */
[----:B------:R-:W1:Y:S01]  /*7cd0*/  MUFU.EX2 R69, R69 ;  /* 0x0000004500457308 */ /* 0x000e620000000800 */
[----:B--2---:R-:W-:Y:S01]  /*7ce0*/  @!P3 FMUL R20, R20, R20 ;  /* 0x000000141414b220 */ /* 0x004fe20000400000 */
[----:B------:R-:W-:-:S05]  /*7cf0*/  FSETP.GEU.AND P3, PT, R73, -126, PT ;  /* 0xc2fc00004900780b */ /* 0x000fca0003f6e000 */
[----:B------:R-:W-:Y:S01]  /*7d00*/  @!P2 FMUL R22, R22, 0.5 ;  /* 0x3f0000001616a820 */ /* 0x000fe20000400000 */
[----:B------:R-:W2:Y:S01]  /*7d10*/  MUFU.EX2 R65, R65 ;  /* 0x0000004100417308 */ /* 0x000ea20000000800 */
[----:B----4-:R-:W-:Y:S01]  /*7d20*/  @!P5 FMUL R48, R48, R48 ;  /* 0x000000303030d220 */ /* 0x010fe20000400000 */
[----:B------:R-:W-:Y:S02]  /*7d30*/  FSETP.GEU.AND P5, PT, R52, -126, PT ;  /* 0xc2fc00003400780b */ /* 0x000fe40003fae000 */
[----:B---3--:R-:W-:-:S03]  /*7d40*/  FMNMX R6, R6, R25, !PT ;  /* 0x0000001906067209 */ /* 0x008fc60007800000 */
[----:B------:R-:W-:Y:S01]  /*7d50*/  @!P3 FMUL R73, R73, 0.5 ;  /* 0x3f0000004949b820 */ /* 0x000fe20000400000 */
[----:B------:R-:W3:Y:S01]  /*7d60*/  MUFU.EX2 R22, R22 ;  /* 0x0000001600167308 */ /* 0x000ee20000000800 */
[----:B-1----:R-:W-:Y:S01]  /*7d70*/  @!P6 FMUL R69, R69, R69 ;  /* 0x000000454545e220 */ /* 0x002fe20000400000 */
[----:B------:R-:W-:-:S05]  /*7d80*/  FSETP.GEU.AND P6, PT, R56, -126, PT ;  /* 0xc2fc00003800780b */ /* 0x000fca0003fce000 */
[----:B------:R-:W-:Y:S01]  /*7d90*/  @!P5 FMUL R52, R52, 0.5 ;  /* 0x3f0000003434d820 */ /* 0x000fe20000400000 */
[----:B------:R-:W1:Y:S01]  /*7da0*/  MUFU.EX2 R73, R73 ;  /* 0x0000004900497308 */ /* 0x000e620000000800 */
[----:B--2---:R-:W-:Y:S01]  /*7db0*/  @!P4 FMUL R65, R65, R65 ;  /* 0x000000414141c220 */ /* 0x004fe20000400000 */
[----:B------:R-:W-:-:S04]  /*7dc0*/  FSETP.NEU.AND P4, PT, R6, -INF , PT ;  /* 0xff8000000600780b */ /* 0x000fc80003f8d000 */
[----:B------:R-:W-:Y:S01]  /*7dd0*/  FSEL R60, R6, RZ, P4 ;  /* 0x000000ff063c7208 */ /* 0x000fe20002000000 */
[----:B------:R-:W-:Y:S01]  /*7de0*/  @!P6 FMUL R56, R56, 0.5 ;  /* 0x3f0000003838e820 */ /* 0x000fe20000400000 */
[----:B------:R-:W2:Y:S01]  /*7df0*/  MUFU.EX2 R52, R52 ;  /* 0x0000003400347308 */ /* 0x000ea20000000800 */
[----:B------:R-:W-:Y:S01]  /*7e00*/  FSETP.GEU.AND P4, PT, R77, -126, PT ;  /* 0xc2fc00004d00780b */ /* 0x000fe20003f8e000 */
[----:B---3--:R-:W-:Y:S01]  /*7e10*/  @!P2 FMUL R22, R22, R22 ;  /* 0x000000161616a220 */ /* 0x008fe20000400000 */
[C---:B------:R-:W-:Y:S01]  /*7e20*/  FMUL R25, R60.reuse, UR17 ;  /* 0x000000113c197c20 */ /* 0x040fe20008400000 */
[----:B------:R-:W-:Y:S01]  /*7e30*/  FADD R84, -R60, R11 ;  /* 0x0000000b3c547221 */ /* 0x000fe20000000100 */
[----:B------:R-:W-:Y:S01]  /*7e40*/  FADD R11, R32, R65 ;  /* 0x00000041200b7221 */ /* 0x000fe20000000000 */
[----:B------:R-:W-:Y:S01]  /*7e50*/  F2FP.BF16.F32.PACK_AB R32, R23, R32 ;  /* 0x000000201720723e */ /* 0x000fe200000010ff */
[--C-:B------:R-:W-:Y:S01]  /*7e60*/  FFMA R104, R104, UR17, -R25.reuse ;  /* 0x0000001168687c23 */ /* 0x100fe20008000819 */
[----:B------:R-:W3:Y:S01]  /*7e70*/  MUFU.EX2 R56, R56 ;  /* 0x0000003800387308 */ /* 0x000ee20000000800 */
[--C-:B------:R-:W-:Y:S01]  /*7e80*/  FFMA R27, R27, UR17, -R25.reuse ;  /* 0x000000111b1b7c23 */ /* 0x100fe20008000819 */
[--C-:B------:R-:W-:Y:S01]  /*7e90*/  FFMA R30, R30, UR17, -R25.reuse ;  /* 0x000000111e1e7c23 */ /* 0x100fe20008000819 */
[----:B-1----:R-:W-:Y:S01]  /*7ea0*/  @!P3 FMUL R73, R73, R73 ;  /* 0x000000494949b220 */ /* 0x002fe20000400000 */
[----:B------:R-:W-:Y:S01]  /*7eb0*/  FSETP.GEU.AND P2, PT, R104, -126, PT ;  /* 0xc2fc00006800780b */ /* 0x000fe20003f4e000 */
[--C-:B------:R-:W-:Y:S01]  /*7ec0*/  FFMA R34, R34, UR17, -R25.reuse ;  /* 0x0000001122227c23 */ /* 0x100fe20008000819 */
[----:B------:R-:W-:Y:S01]  /*7ed0*/  @!P4 FMUL R77, R77, 0.5 ;  /* 0x3f0000004d4dc820 */ /* 0x000fe20000400000 */
[----:B------:R-:W-:Y:S01]  /*7ee0*/  FSETP.GEU.AND P3, PT, R27, -126, PT ;  /* 0xc2fc00001b00780b */ /* 0x000fe20003f6e000 */
[--C-:B------:R-:W-:Y:S01]  /*7ef0*/  FFMA R31, R31, UR17, -R25.reuse ;  /* 0x000000111f1f7c23 */ /* 0x100fe20008000819 */
[----:B--2---:R-:W-:Y:S01]  /*7f00*/  @!P5 FMUL R52, R52, R52 ;  /* 0x000000343434d220 */ /* 0x004fe20000400000 */
[----:B------:R-:W-:Y:S01]  /*7f10*/  FSETP.GEU.AND P5, PT, R30, -126, PT ;  /* 0xc2fc00001e00780b */ /* 0x000fe20003fae000 */
[--C-:B------:R-:W-:Y:S01]  /*7f20*/  FFMA R29, R35, UR17, -R25.reuse ;  /* 0x00000011231d7c23 */ /* 0x100fe20008000819 */
[----:B------:R-:W1:Y:S01]  /*7f30*/  MUFU.EX2 R77, R77 ;  /* 0x0000004d004d7308 */ /* 0x000e620000000800 */
[--C-:B------:R-:W-:Y:S01]  /*7f40*/  FFMA R38, R38, UR17, -R25.reuse ;  /* 0x0000001126267c23 */ /* 0x100fe20008000819 */
[--C-:B------:R-:W-:Y:S01]  /*7f50*/  FFMA R42, R42, UR17, -R25.reuse ;  /* 0x000000112a2a7c23 */ /* 0x100fe20008000819 */
[--C-:B------:R-:W-:Y:S01]  /*7f60*/  FFMA R78, R78, UR17, -R25.reuse ;  /* 0x000000114e4e7c23 */ /* 0x100fe20008000819 */
[--C-:B------:R-:W-:Y:S01]  /*7f70*/  FFMA R82, R82, UR17, -R25.reuse ;  /* 0x0000001152527c23 */ /* 0x100fe20008000819 */
[----:B---3--:R-:W-:Y:S01]  /*7f80*/  @!P6 FMUL R56, R56, R56 ;  /* 0x000000383838e220 */ /* 0x008fe20000400000 */
[----:B------:R-:W-:Y:S01]  /*7f90*/  FSETP.GEU.AND P6, PT, R34, -126, PT ;  /* 0xc2fc00002200780b */ /* 0x000fe20003fce000 */
[----:B------:R-:W-:Y:S01]  /*7fa0*/  @!P2 FMUL R104, R104, 0.5 ;  /* 0x3f0000006868a820 */ /* 0x000fe20000400000 */
[----:B------:R-:W-:Y:S01]  /*7fb0*/  @!P3 FMUL R27, R27, 0.5 ;  /* 0x3f0000001b1bb820 */ /* 0x000fe20000400000 */
[--C-:B------:R-:W-:Y:S01]  /*7fc0*/  FFMA R80, R83, UR17, -R25.reuse ;  /* 0x0000001153507c23 */ /* 0x100fe20008000819 */
[--C-:B------:R-:W-:Y:S01]  /*7fd0*/  FFMA R60, R79, UR17, -R25.reuse ;  /* 0x000000114f3c7c23 */ /* 0x100fe20008000819 */
[----:B------:R-:W-:Y:S01]  /*7fe0*/  @!P5 FMUL R30, R30, 0.5 ;  /* 0x3f0000001e1ed820 */ /* 0x000fe20000400000 */
[----:B------:R2:W3:Y:S01]  /*7ff0*/  MUFU.EX2 R33, R27 ;  /* 0x0000001b00217308 */ /* 0x0004e20000000800 */
[--C-:B------:R-:W-:Y:S01]  /*8000*/  FFMA R86, R86, UR17, -R25.reuse ;  /* 0x0000001156567c23 */ /* 0x100fe20008000819 */
[----:B------:R-:W-:Y:S01]  /*8010*/  FFMA R87, R87, UR17, -R25 ;  /* 0x0000001157577c23 */ /* 0x000fe20008000819 */
[----:B------:R-:W-:Y:S01]  /*8020*/  FMUL R84, R84, UR17 ;  /* 0x0000001154547c20 */ /* 0x000fe20008400000 */
[----:B-1----:R-:W-:Y:S01]  /*8030*/  @!P4 FMUL R77, R77, R77 ;  /* 0x0000004d4d4dc220 */ /* 0x002fe20000400000 */
[----:B------:R-:W-:-:S02]  /*8040*/  FSETP.GEU.AND P4, PT, R31, -126, PT ;  /* 0xc2fc00001f00780b */ /* 0x000fc40003f8e000 */
[----:B------:R-:W-:Y:S01]  /*8050*/  @!P6 FMUL R34, R34, 0.5 ;  /* 0x3f0000002222e820 */ /* 0x000fe20000400000 */
[----:B------:R-:W1:Y:S01]  /*8060*/  MUFU.EX2 R104, R104 ;  /* 0x0000006800687308 */ /* 0x000e620000000800 */
[----:B--2---:R-:W-:-:S07]  /*8070*/  FFMA R27, R39, UR17, -R25 ;  /* 0x00000011271b7c23 */ /* 0x004fce0008000819 */
[----:B------:R2:W4:Y:S01]  /*8080*/  MUFU.EX2 R64, R30 ;  /* 0x0000001e00407308 */ /* 0x0005220000000800 */
[----:B---3--:R-:W-:Y:S01]  /*8090*/  @!P3 FMUL R33, R33, R33 ;  /* 0x000000212121b220 */ /* 0x008fe20000400000 */
[----:B------:R-:W-:Y:S01]  /*80a0*/  FSETP.GEU.AND P3, PT, R38, -126, PT ;  /* 0xc2fc00002600780b */ /* 0x000fe20003f6e000 */
[----:B------:R-:W-:-:S05]  /*80b0*/  @!P4 FMUL R31, R31, 0.5 ;  /* 0x3f0000001f1fc820 */ /* 0x000fca0000400000 */
[----:B------:R3:W5:Y:S01]  /*80c0*/  MUFU.EX2 R68, R34 ;  /* 0x0000002200447308 */ /* 0x0007620000000800 */
[----:B-1----:R-:W-:Y:S01]  /*80d0*/  @!P2 FMUL R104, R104, R104 ;  /* 0x000000686868a220 */ /* 0x002fe20000400000 */
[----:B------:R-:W-:Y:S01]  /*80e0*/  FSETP.GEU.AND P2, PT, R29, -126, PT ;  /* 0xc2fc00001d00780b */ /* 0x000fe20003f4e000 */
[----:B--2---:R-:W-:-:S04]  /*80f0*/  FFMA R30, R43, UR17, -R25 ;  /* 0x000000112b1e7c23 */ /* 0x004fc80008000819 */
[----:B------:R-:W-:Y:S01]  /*8100*/  @!P3 FMUL R38, R38, 0.5 ;  /* 0x3f0000002626b820 */ /* 0x000fe20000400000 */
[----:B------:R1:W2:Y:S01]  /*8110*/  MUFU.EX2 R35, R31 ;  /* 0x0000001f00237308 */ /* 0x0002a20000000800 */
[----:B----4-:R-:W-:Y:S01]  /*8120*/  @!P5 FMUL R64, R64, R64 ;  /* 0x000000404040d220 */ /* 0x010fe20000400000 */
[----:B------:R-:W-:Y:S01]  /*8130*/  FSETP.GEU.AND P5, PT, R27, -126, PT ;  /* 0xc2fc00001b00780b */ /* 0x000fe20003fae000 */
[----:B---3--:R-:W-:-:S04]  /*8140*/  FFMA R34, R51, UR17, -R25 ;  /* 0x0000001133227c23 */ /* 0x008fc80008000819 */
[----:B------:R-:W-:Y:S01]  /*8150*/  @!P2 FMUL R29, R29, 0.5 ;  /* 0x3f0000001d1da820 */ /* 0x000fe20000400000 */
[----:B------:R3:W4:Y:S01]  /*8160*/  MUFU.EX2 R72, R38 ;  /* 0x0000002600487308 */ /* 0x0007220000000800 */
[----:B-----5:R-:W-:Y:S01]  /*8170*/  @!P6 FMUL R68, R68, R68 ;  /* 0x000000444444e220 */ /* 0x020fe20000400000 */
[----:B------:R-:W-:Y:S01]  /*8180*/  FSETP.GEU.AND P6, PT, R30, -126, PT ;  /* 0xc2fc00001e00780b */ /* 0x000fe20003fce000 */
[----:B-1----:R-:W-:-:S04]  /*8190*/  FFMA R31, R47, UR17, -R25 ;  /* 0x000000112f1f7c23 */ /* 0x002fc80008000819 */
[----:B------:R-:W-:Y:S01]  /*81a0*/  @!P5 FMUL R27, R27, 0.5 ;  /* 0x3f0000001b1bd820 */ /* 0x000fe20000400000 */
[----:B------:R1:W5:Y:S01]  /*81b0*/  MUFU.EX2 R39, R29 ;  /* 0x0000001d00277308 */ /* 0x0003620000000800 */
[----:B--2---:R-:W-:Y:S01]  /*81c0*/  @!P4 FMUL R35, R35, R35 ;  /* 0x000000232323c220 */ /* 0x004fe20000400000 */
[----:B------:R-:W-:Y:S01]  /*81d0*/  FSETP.GEU.AND P4, PT, R42, -126, PT ;  /* 0xc2fc00002a00780b */ /* 0x000fe20003f8e000 */
[----:B---3--:R-:W-:-:S04]  /*81e0*/  FFMA R38, R71, UR17, -R25 ;  /* 0x0000001147267c23 */ /* 0x008fc80008000819 */
[----:B------:R-:W-:Y:S01]  /*81f0*/  @!P6 FMUL R30, R30, 0.5 ;  /* 0x3f0000001e1ee820 */ /* 0x000fe20000400000 */
[----:B------:R2:W3:Y:S01]  /*8200*/  MUFU.EX2 R43, R27 ;  /* 0x0000001b002b7308 */ /* 0x0004e20000000800 */
[----:B-1----:R-:W-:Y:S01]  /*8210*/  FFMA R29, R46, UR17, -R25 ;  /* 0x000000112e1d7c23 */ /* 0x002fe20008000819 */
[----:B----4-:R-:W-:Y:S01]  /*8220*/  @!P3 FMUL R72, R72, R72 ;  /* 0x000000484848b220 */ /* 0x010fe20000400000 */
[----:B------:R-:W-:-:S04]  /*8230*/  FSETP.GEU.AND P3, PT, R31, -126, PT ;  /* 0xc2fc00001f00780b */ /* 0x000fc80003f6e000 */
[----:B------:R-:W-:Y:S01]  /*8240*/  @!P4 FMUL R42, R42, 0.5 ;  /* 0x3f0000002a2ac820 */ /* 0x000fe20000400000 */
[----:B------:R1:W4:Y:S01]  /*8250*/  MUFU.EX2 R47, R30 ;  /* 0x0000001e002f7308 */ /* 0x0003220000000800 */
[----:B--2---:R-:W-:Y:S01]  /*8260*/  FFMA R27, R50, UR17, -R25 ;  /* 0x00000011321b7c23 */ /* 0x004fe20008000819 */
[----:B-----5:R-:W-:Y:S01]  /*8270*/  @!P2 FMUL R39, R39, R39 ;  /* 0x000000272727a220 */ /* 0x020fe20000400000 */
[----:B------:R-:W-:-:S05]  /*8280*/  FSETP.GEU.AND P2, PT, R29, -126, PT ;  /* 0xc2fc00001d00780b */ /* 0x000fca0003f4e000 */
[----:B------:R-:W2:Y:S01]  /*8290*/  MUFU.EX2 R46, R42 ;  /* 0x0000002a002e7308 */ /* 0x000ea20000000800 */
[----:B---3--:R-:W-:Y:S01]  /*82a0*/  @!P5 FMUL R43, R43, R43 ;  /* 0x0000002b2b2bd220 */ /* 0x008fe20000400000 */
[----:B------:R-:W-:Y:S01]  /*82b0*/  FSETP.GEU.AND P5, PT, R27, -126, PT ;  /* 0xc2fc00001b00780b */ /* 0x000fe20003fae000 */
[----:B-1----:R-:W-:Y:S01]  /*82c0*/  FFMA R30, R54, UR17, -R25 ;  /* 0x00000011361e7c23 */ /* 0x002fe20008000819 */
[----:B------:R-:W-:-:S04]  /*82d0*/  @!P3 FMUL R31, R31, 0.5 ;  /* 0x3f0000001f1fb820 */ /* 0x000fc80000400000 */
[----:B------:R-:W-:Y:S01]  /*82e0*/  @!P2 FMUL R29, R29, 0.5 ;  /* 0x3f0000001d1da820 */ /* 0x000fe20000400000 */
[----:B----4-:R-:W-:Y:S01]  /*82f0*/  @!P6 FMUL R47, R47, R47 ;  /* 0x0000002f2f2fe220 */ /* 0x010fe20000400000 */
[----:B------:R-:W-:Y:S01]  /*8300*/  FSETP.GEU.AND P6, PT, R30, -126, PT ;  /* 0xc2fc00001e00780b */ /* 0x000fe20003fce000 */
[----:B------:R1:W3:Y:S04]  /*8310*/  MUFU.EX2 R51, R31 ;  /* 0x0000001f00337308 */ /* 0x0002e80000000800 */
[----:B------:R-:W-:Y:S01]  /*8320*/  @!P5 FMUL R27, R27, 0.5 ;  /* 0x3f0000001b1bd820 */ /* 0x000fe20000400000 */
[----:B--2---:R-:W-:Y:S01]  /*8330*/  @!P4 FMUL R46, R46, R46 ;  /* 0x0000002e2e2ec220 */ /* 0x004fe20000400000 */
[----:B------:R-:W-:Y:S02]  /*8340*/  FSETP.GEU.AND P4, PT, R34, -126, PT ;  /* 0xc2fc00002200780b */ /* 0x000fe40003f8e000 */
[----:B------:R2:W4:Y:S01]  /*8350*/  MUFU.EX2 R50, R29 ;  /* 0x0000001d00327308 */ /* 0x0005220000000800 */
[----:B-1----:R-:W-:-:S03]  /*8360*/  FFMA R31, R58, UR17, -R25 ;  /* 0x000000113a1f7c23 */ /* 0x002fc60008000819 */
[----:B------:R-:W-:-:S04]  /*8370*/  @!P6 FMUL R30, R30, 0.5 ;  /* 0x3f0000001e1ee820 */ /* 0x000fc80000400000 */
[----:B------:R1:W5:Y:S01]  /*8380*/  MUFU.EX2 R54, R27 ;  /* 0x0000001b00367308 */ /* 0x0003620000000800 */
[----:B--2---:R-:W-:Y:S01]  /*8390*/  FFMA R29, R55, UR17, -R25 ;  /* 0x00000011371d7c23 */ /* 0x004fe20008000819 */
[----:B---3--:R-:W-:Y:S01]  /*83a0*/  @!P3 FMUL R51, R51, R51 ;  /* 0x000000333333b220 */ /* 0x008fe20000400000 */
[----:B------:R-:W-:Y:S01]  /*83b0*/  FSETP.GEU.AND P3, PT, R31, -126, PT ;  /* 0xc2fc00001f00780b */ /* 0x000fe20003f6e000 */
[----:B------:R-:W-:-:S04]  /*83c0*/  @!P4 FMUL R34, R34, 0.5 ;  /* 0x3f0000002222c820 */ /* 0x000fc80000400000 */
[----:B------:R2:W3:Y:S01]  /*83d0*/  MUFU.EX2 R58, R30 ;  /* 0x0000001e003a7308 */ /* 0x0004e20000000800 */
[----:B-1----:R-:W-:Y:S01]  /*83e0*/  FFMA R27, R59, UR17, -R25 ;  /* 0x000000113b1b7c23 */ /* 0x002fe20008000819 */
[----:B----4-:R-:W-:Y:S01]  /*83f0*/  @!P2 FMUL R50, R50, R50 ;  /* 0x000000323232a220 */ /* 0x010fe20000400000 */
[----:B------:R-:W-:-:S05]  /*8400*/  FSETP.GEU.AND P2, PT, R29, -126, PT ;  /* 0xc2fc00001d00780b */ /* 0x000fca0003f4e000 */
[----:B------:R1:W4:Y:S01]  /*8410*/  MUFU.EX2 R55, R34 ;  /* 0x0000002200377308 */ /* 0x0003220000000800 */
[----:B-----5:R-:W-:Y:S01]  /*8420*/  @!P5 FMUL R54, R54, R54 ;  /* 0x000000363636d220 */ /* 0x020fe20000400000 */
[----:B------:R-:W-:Y:S01]  /*8430*/  FSETP.GEU.AND P5, PT, R27, -126, PT ;  /* 0xc2fc00001b00780b */ /* 0x000fe20003fae000 */
[----:B--2---:R-:W-:Y:S01]  /*8440*/  FFMA R30, R63, UR17, -R25 ;  /* 0x000000113f1e7c23 */ /* 0x004fe20008000819 */
[----:B------:R-:W-:-:S04]  /*8450*/  @!P3 FMUL R31, R31, 0.5 ;  /* 0x3f0000001f1fb820 */ /* 0x000fc80000400000 */
[----:B------:R-:W-:Y:S01]  /*8460*/  @!P2 FMUL R29, R29, 0.5 ;  /* 0x3f0000001d1da820 */ /* 0x000fe20000400000 */
[----:B---3--:R-:W-:Y:S01]  /*8470*/  @!P6 FMUL R58, R58, R58 ;  /* 0x0000003a3a3ae220 */ /* 0x008fe20000400000 */
[----:B------:R-:W-:Y:S01]  /*8480*/  FSETP.GEU.AND P6, PT, R30, -126, PT ;  /* 0xc2fc00001e00780b */ /* 0x000fe20003fce000 */
[----:B-1----:R-:W-:Y:S01]  /*8490*/  FFMA R34, R62, UR17, -R25 ;  /* 0x000000113e227c23 */ /* 0x002fe20008000819 */
[----:B------:R1:W2:Y:S03]  /*84a0*/  MUFU.EX2 R59, R29 ;  /* 0x0000001d003b7308 */ /* 0x0002a60000000800 */
[----:B------:R-:W-:Y:S01]  /*84b0*/  @!P5 FMUL R27, R27, 0.5 ;  /* 0x3f0000001b1bd820 */ /* 0x000fe20000400000 */
[----:B----4-:R-:W-:Y:S01]  /*84c0*/  @!P4 FMUL R55, R55, R55 ;  /* 0x000000373737c220 */ /* 0x010fe20000400000 */
[----:B------:R-:W-:-:S03]  /*84d0*/  FSETP.GEU.AND P4, PT, R34, -126, PT ;  /* 0xc2fc00002200780b */ /* 0x000fc60003f8e000 */
[----:B------:R3:W4:Y:S01]  /*84e0*/  MUFU.EX2 R81, R31 ;  /* 0x0000001f00517308 */ /* 0x0007220000000800 */
[----:B-1----:R-:W-:Y:S02]  /*84f0*/  FFMA R29, R66, UR17, -R25 ;  /* 0x00000011421d7c23 */ /* 0x002fe40008000819 */
[----:B------:R-:W-:-:S05]  /*8500*/  @!P6 FMUL R30, R30, 0.5 ;  /* 0x3f0000001e1ee820 */ /* 0x000fca0000400000 */
[----:B------:R1:W5:Y:S01]  /*8510*/  MUFU.EX2 R62, R27 ;  /* 0x0000001b003e7308 */ /* 0x0003620000000800 */
[----:B---3--:R-:W-:Y:S01]  /*8520*/  FFMA R31, R67, UR17, -R25 ;  /* 0x00000011431f7c23 */ /* 0x008fe20008000819 */
[----:B--2---:R-:W-:Y:S01]  /*8530*/  @!P2 FMUL R59, R59, R59 ;  /* 0x0000003b3b3ba220 */ /* 0x004fe20000400000 */
[----:B------:R-:W-:Y:S01]  /*8540*/  @!P4 FMUL R34, R34, 0.5 ;  /* 0x3f0000002222c820 */ /* 0x000fe20000400000 */
[----:B------:R-:W-:-:S04]  /*8550*/  FSETP.GEU.AND P2, PT, R29, -126, PT ;  /* 0xc2fc00001d00780b */ /* 0x000fc80003f4e000 */
[----:B------:R2:W3:Y:S01]  /*8560*/  MUFU.EX2 R66, R30 ;  /* 0x0000001e00427308 */ /* 0x0004e20000000800 */
[----:B-1----:R-:W-:Y:S01]  /*8570*/  FFMA R27, R70, UR17, -R25 ;  /* 0x00000011461b7c23 */ /* 0x002fe20008000819 */
[----:B----4-:R-:W-:Y:S01]  /*8580*/  @!P3 FMUL R81, R81, R81 ;  /* 0x000000515151b220 */ /* 0x010fe20000400000 */
[----:B------:R-:W-:-:S05]  /*8590*/  FSETP.GEU.AND P3, PT, R31, -126, PT ;  /* 0xc2fc00001f00780b */ /* 0x000fca0003f6e000 */
[----:B------:R1:W4:Y:S01]  /*85a0*/  MUFU.EX2 R63, R34 ;  /* 0x00000022003f7308 */ /* 0x0003220000000800 */
[----:B-----5:R-:W-:Y:S01]  /*85b0*/  @!P5 FMUL R62, R62, R62 ;  /* 0x0000003e3e3ed220 */ /* 0x020fe20000400000 */
[----:B------:R-:W-:Y:S01]  /*85c0*/  FSETP.GEU.AND P5, PT, R27, -126, PT ;  /* 0xc2fc00001b00780b */ /* 0x000fe20003fae000 */
[----:B------:R-:W-:Y:S01]  /*85d0*/  @!P2 FMUL R29, R29, 0.5 ;  /* 0x3f0000001d1da820 */ /* 0x000fe20000400000 */
[----:B--2---:R-:W-:-:S04]  /*85e0*/  FFMA R30, R75, UR17, -R25 ;  /* 0x000000114b1e7c23 */ /* 0x004fc80008000819 */
[----:B------:R-:W-:Y:S01]  /*85f0*/  @!P3 FMUL R31, R31, 0.5 ;  /* 0x3f0000001f1fb820 */ /* 0x000fe20000400000 */
[----:B-1----:R-:W-:Y:S01]  /*8600*/  FFMA R34, R74, UR17, -R25 ;  /* 0x000000114a227c23 */ /* 0x002fe20008000819 */
[----:B---3--:R-:W-:Y:S01]  /*8610*/  @!P6 FMUL R66, R66, R66 ;  /* 0x000000424242e220 */ /* 0x008fe20000400000 */
[----:B------:R1:W2:Y:S01]  /*8620*/  MUFU.EX2 R67, R29 ;  /* 0x0000001d00437308 */ /* 0x0002a20000000800 */
[----:B------:R-:W-:Y:S01]  /*8630*/  FADD R25, R19, R44 ;  /* 0x0000002c13197221 */ /* 0x000fe20000000000 */
[----:B------:R-:W-:Y:S02]  /*8640*/  F2FP.BF16.F32.PACK_AB R44, R44, R57 ;  /* 0x000000392c2c723e */ /* 0x000fe400000010ff */
[----:B------:R-:W-:Y:S01]  /*8650*/  FSETP.GEU.AND P6, PT, R34, -126, PT ;  /* 0xc2fc00002200780b */ /* 0x000fe20003fce000 */
[----:B------:R-:W-:Y:S01]  /*8660*/  @!P5 FMUL R27, R27, 0.5 ;  /* 0x3f0000001b1bd820 */ /* 0x000fe20000400000 */
[----:B----4-:R-:W-:Y:S01]  /*8670*/  @!P4 FMUL R63, R63, R63 ;  /* 0x0000003f3f3fc220 */ /* 0x010fe20000400000 */
[----:B------:R-:W-:Y:S01]  /*8680*/  FSETP.GEU.AND P4, PT, R38, -126, PT ;  /* 0xc2fc00002600780b */ /* 0x000fe20003f8e000 */
[----:B------:R-:W3:Y:S01]  /*8690*/  MUFU.EX2 R70, R31 ;  /* 0x0000001f00467308 */ /* 0x000ee20000000800 */
[----:B-1----:R-:W-:Y:S01]  /*86a0*/  FADD R29, R10, R11 ;  /* 0x0000000b0a1d7221 */ /* 0x002fe20000000000 */
[----:B------:R-:W-:Y:S01]  /*86b0*/  FADD R11, R28, R57 ;  /* 0x000000391c0b7221 */ /* 0x000fe20000000000 */
[----:B------:R-:W-:Y:S01]  /*86c0*/  FADD R10, R13, R40 ;  /* 0x000000280d0a7221 */ /* 0x000fe20000000000 */
[----:B------:R-:W-:-:S02]  /*86d0*/  F2FP.BF16.F32.PACK_AB R40, R40, R49 ;  /* 0x000000312828723e */ /* 0x000fc400000010ff */
[----:B------:R-:W-:Y:S02]  /*86e0*/  F2FP.BF16.F32.PACK_AB R28, R19, R28 ;  /* 0x0000001c131c723e */ /* 0x000fe400000010ff */
[----:B------:R1:W4:Y:S01]  /*86f0*/  MUFU.EX2 R71, R27 ;  /* 0x0000001b00477308 */ /* 0x0003220000000800 */
[----:B------:R-:W-:Y:S01]  /*8700*/  @!P6 FMUL R34, R34, 0.5 ;  /* 0x3f0000002222e820 */ /* 0x000fe20000400000 */
[----:B--2---:R-:W-:Y:S01]  /*8710*/  @!P2 FMUL R67, R67, R67 ;  /* 0x000000434343a220 */ /* 0x004fe20000400000 */
[----:B------:R-:W-:Y:S01]  /*8720*/  FSETP.GEU.AND P2, PT, R30, -126, PT ;  /* 0xc2fc00001e00780b */ /* 0x000fe20003f4e000 */
[----:B------:R-:W-:-:S04]  /*8730*/  @!P4 FMUL R38, R38, 0.5 ;  /* 0x3f0000002626c820 */ /* 0x000fc80000400000 */
[----:B------:R2:W5:Y:S01]  /*8740*/  MUFU.EX2 R75, R34 ;  /* 0x00000022004b7308 */ /* 0x0005620000000800 */
[----:B---3--:R-:W-:Y:S01]  /*8750*/  @!P3 FMUL R70, R70, R70 ;  /* 0x000000464646b220 */ /* 0x008fe20000400000 */
[----:B------:R-:W-:Y:S01]  /*8760*/  FSETP.GEU.AND P3, PT, R78, -126, PT ;  /* 0xc2fc00004e00780b */ /* 0x000fe20003f6e000 */
[----:B-1----:R-:W-:Y:S01]  /*8770*/  FADD R27, R23, R48 ;  /* 0x00000030171b7221 */ /* 0x002fe20000000000 */
[----:B------:R-:W-:-:S03]  /*8780*/  F2FP.BF16.F32.PACK_AB R48, R48, R65 ;  /* 0x000000413030723e */ /* 0x000fc600000010ff */
[----:B------:R-:W-:Y:S01]  /*8790*/  FADD R27, R10, R27 ;  /* 0x0000001b0a1b7221 */ /* 0x000fe20000000000 */
[----:B------:R-:W-:Y:S01]  /*87a0*/  @!P2 FMUL R30, R30, 0.5 ;  /* 0x3f0000001e1ea820 */ /* 0x000fe20000400000 */
[----:B----4-:R-:W-:Y:S01]  /*87b0*/  @!P5 FMUL R71, R71, R71 ;  /* 0x000000474747d220 */ /* 0x010fe20000400000 */
[----:B------:R-:W-:Y:S01]  /*87c0*/  FSETP.GEU.AND P5, PT, R82, -126, PT ;  /* 0xc2fc00005200780b */ /* 0x000fe20003fae000 */
[----:B------:R-:W1:Y:S01]  /*87d0*/  MUFU.EX2 R74, R38 ;  /* 0x00000026004a7308 */ /* 0x000e620000000800 */
[----:B--2---:R-:W-:Y:S01]  /*87e0*/  FADD R34, R41, R52 ;  /* 0x0000003429227221 */ /* 0x004fe20000000000 */
[----:B------:R-:W-:Y:S01]  /*87f0*/  FADD R10, R26, R53 ;  /* 0x000000351a0a7221 */ /* 0x000fe20000000000 */
[----:B------:R-:W-:Y:S01]  /*8800*/  F2FP.BF16.F32.PACK_AB R26, R17, R26 ;  /* 0x0000001a111a723e */ /* 0x000fe200000010ff */
[----:B------:R-:W-:Y:S01]  /*8810*/  @!P3 FMUL R78, R78, 0.5 ;  /* 0x3f0000004e4eb820 */ /* 0x000fe20000400000 */
[----:B------:R-:W-:Y:S01]  /*8820*/  FADD R34, R25, R34 ;  /* 0x0000002219227221 */ /* 0x000fe20000000000 */
[----:B-----5:R-:W-:Y:S01]  /*8830*/  @!P6 FMUL R75, R75, R75 ;  /* 0x0000004b4b4be220 */ /* 0x020fe20000400000 */
[----:B------:R-:W-:Y:S01]  /*8840*/  FSETP.GEU.AND P6, PT, R80, -126, PT ;  /* 0xc2fc00005000780b */ /* 0x000fe20003fce000 */
[----:B------:R2:W3:Y:S01]  /*8850*/  MUFU.EX2 R76, R30 ;  /* 0x0000001e004c7308 */ /* 0x0004e20000000800 */
[----:B------:R-:W-:Y:S01]  /*8860*/  FADD R25, R14, R69 ;  /* 0x000000450e197221 */ /* 0x000fe20000000000 */
[----:B------:R-:W-:Y:S01]  /*8870*/  FADD R106, R46, R75 ;  /* 0x0000004b2e6a7221 */ /* 0x000fe20000000000 */
[----:B------:R-:W-:Y:S01]  /*8880*/  FADD R27, R27, R34 ;  /* 0x000000221b1b7221 */ /* 0x000fe20000000000 */
[----:B------:R-:W-:Y:S01]  /*8890*/  @!P5 FMUL R82, R82, 0.5 ;  /* 0x3f0000005252d820 */ /* 0x000fe20000400000 */
[----:B------:R-:W-:Y:S01]  /*88a0*/  FADD R31, R10, R25 ;  /* 0x000000190a1f7221 */ /* 0x000fe20000000000 */
[----:B------:R-:W-:Y:S01]  /*88b0*/  FADD R10, R17, R18 ;  /* 0x00000012110a7221 */ /* 0x000fe20000000000 */
[----:B------:R-:W-:Y:S01]  /*88c0*/  FADD R25, R37, R22 ;  /* 0x0000001625197221 */ /* 0x000fe20000000000 */
[----:B------:R-:W4:Y:S01]  /*88d0*/  MUFU.EX2 R79, R78 ;  /* 0x0000004e004f7308 */ /* 0x000f220000000800 */
[----:B--2---:R-:W-:Y:S01]  /*88e0*/  FADD R30, R36, R73 ;  /* 0x00000049241e7221 */ /* 0x004fe20000000000 */
[----:B-1----:R-:W-:Y:S01]  /*88f0*/  @!P4 FMUL R74, R74, R74 ;  /* 0x0000004a4a4ac220 */ /* 0x002fe20000400000 */
[----:B------:R-:W-:Y:S01]  /*8900*/  FSETP.GEU.AND P4, PT, R84, -126, PT ;  /* 0xc2fc00005400780b */ /* 0x000fe20003f8e000 */
[----:B------:R-:W-:Y:S01]  /*8910*/  @!P6 FMUL R80, R80, 0.5 ;  /* 0x3f0000005050e820 */ /* 0x000fe20000400000 */
[----:B------:R-:W-:Y:S01]  /*8920*/  FADD R38, R11, R30 ;  /* 0x0000001e0b267221 */ /* 0x000fe20000000000 */
[----:B------:R-:W-:Y:S01]  /*8930*/  FADD R11, R12, R61 ;  /* 0x0000003d0c0b7221 */ /* 0x000fe20000000000 */
[----:B------:R-:W-:Y:S01]  /*8940*/  FADD R30, R16, R77 ;  /* 0x0000004d101e7221 */ /* 0x000fe20000000000 */
[----:B------:R1:W2:Y:S01]  /*8950*/  MUFU.EX2 R83, R82 ;  /* 0x0000005200537308 */ /* 0x0002a20000000800 */
[----:B---3--:R-:W-:Y:S01]  /*8960*/  @!P2 FMUL R76, R76, R76 ;  /* 0x0000004c4c4ca220 */ /* 0x008fe20000400000 */
[----:B------:R-:W-:Y:S01]  /*8970*/  FSETP.GEU.AND P2, PT, R60, -126, PT ;  /* 0xc2fc00003c00780b */ /* 0x000fe20003f4e000 */
[----:B------:R-:W-:Y:S01]  /*8980*/  FADD R42, R11, R30 ;  /* 0x0000001e0b2a7221 */ /* 0x000fe20000000000 */
[----:B------:R-:W-:Y:S01]  /*8990*/  FADD R11, R21, R20 ;  /* 0x00000014150b7221 */ /* 0x000fe20000000000 */
[----:B------:R-:W-:Y:S01]  /*89a0*/  FADD R30, R45, R56 ;  /* 0x000000382d1e7221 */ /* 0x000fe20000000000 */
[----:B------:R-:W-:Y:S01]  /*89b0*/  FADD R10, R10, R25 ;  /* 0x000000190a0a7221 */ /* 0x000fe20000000000 */
[----:B------:R-:W-:Y:S01]  /*89c0*/  FADD R25, R104, R81 ;  /* 0x0000005168197221 */ /* 0x000fe20000000000 */
[----:B------:R-:W3:Y:S01]  /*89d0*/  MUFU.EX2 R80, R80 ;  /* 0x0000005000507308 */ /* 0x000ee20000000800 */
[----:B----4-:R-:W-:Y:S01]  /*89e0*/  @!P3 FMUL R79, R79, R79 ;  /* 0x0000004f4f4fb220 */ /* 0x010fe20000400000 */
[----:B------:R-:W-:Y:S01]  /*89f0*/  FSETP.GEU.AND P3, PT, R86, -126, PT ;  /* 0xc2fc00005600780b */ /* 0x000fe20003f6e000 */
[----:B------:R-:W-:Y:S01]  /*8a00*/  FADD R11, R11, R30 ;  /* 0x0000001e0b0b7221 */ /* 0x000fe20000000000 */
[----:B-1----:R-:W-:Y:S01]  /*8a10*/  FADD R82, R68, R67 ;  /* 0x0000004344527221 */ /* 0x002fe20000000000 */
[----:B------:R-:W-:Y:S01]  /*8a20*/  FADD R30, R33, R62 ;  /* 0x0000003e211e7221 */ /* 0x000fe20000000000 */
[----:B------:R-:W-:Y:S01]  /*8a30*/  FADD R105, R47, R76 ;  /* 0x0000004c2f697221 */ /* 0x000fe20000000000 */
[----:B------:R-:W-:Y:S01]  /*8a40*/  @!P2 FMUL R60, R60, 0.5 ;  /* 0x3f0000003c3ca820 */ /* 0x000fe20000400000 */
[----:B------:R-:W-:Y:S01]  /*8a50*/  @!P4 FMUL R84, R84, 0.5 ;  /* 0x3f0000005454c820 */ /* 0x000fe20000400000 */
[----:B--2---:R-:W-:Y:S01]  /*8a60*/  @!P5 FMUL R83, R83, R83 ;  /* 0x000000535353d220 */ /* 0x004fe20000400000 */
[----:B------:R-:W-:Y:S01]  /*8a70*/  FSETP.GEU.AND P5, PT, R87, -126, PT ;  /* 0xc2fc00005700780b */ /* 0x000fe20003fae000 */
[----:B------:R-:W-:Y:S01]  /*8a80*/  FADD R106, R25, R106 ;  /* 0x0000006a196a7221 */ /* 0x000fe20000000000 */
[----:B------:R-:W-:Y:S01]  /*8a90*/  FADD R25, R64, R63 ;  /* 0x0000003f40197221 */ /* 0x000fe20000000000 */
[----:B------:R-:W1:Y:S01]  /*8aa0*/  MUFU.EX2 R60, R60 ;  /* 0x0000003c003c7308 */ /* 0x000e620000000800 */
[----:B------:R-:W-:Y:S01]  /*8ab0*/  FADD R107, R54, R83 ;  /* 0x00000053366b7221 */ /* 0x000fe20000000000 */
[----:B------:R-:W-:Y:S01]  /*8ac0*/  @!P3 FMUL R86, R86, 0.5 ;  /* 0x3f0000005656b820 */ /* 0x000fe20000400000 */
[----:B------:R-:W-:Y:S01]  /*8ad0*/  FADD R29, R29, R38 ;  /* 0x000000261d1d7221 */ /* 0x000fe20000000000 */
[----:B---3--:R-:W-:Y:S01]  /*8ae0*/  @!P6 FMUL R80, R80, R80 ;  /* 0x000000505050e220 */ /* 0x008fe20000400000 */
[----:B------:R-:W-:Y:S01]  /*8af0*/  FSETP.GEU.AND P6, PT, R15, -126, PT ;  /* 0xc2fc00000f00780b */ /* 0x000fe20003fce000 */
[----:B------:R-:W-:Y:S01]  /*8b00*/  FADD R109, R82, R107 ;  /* 0x0000006b526d7221 */ /* 0x000fe20000000000 */
[----:B------:R-:W-:Y:S01]  /*8b10*/  FADD R107, R30, R105 ;  /* 0x000000691e6b7221 */ /* 0x000fe20000000000 */
[----:B------:R2:W3:Y:S01]  /*8b20*/  MUFU.EX2 R85, R86 ;  /* 0x0000005600557308 */ /* 0x0004e20000000800 */
[----:B------:R-:W-:Y:S01]  /*8b30*/  FADD R30, R39, R70 ;  /* 0x00000046271e7221 */ /* 0x000fe20000000000 */
[----:B------:R-:W-:Y:S01]  /*8b40*/  @!P5 FMUL R87, R87, 0.5 ;  /* 0x3f0000005757d820 */ /* 0x000fe20000400000 */
[----:B------:R-:W-:Y:S01]  /*8b50*/  FADD R105, R55, R80 ;  /* 0x0000005037697221 */ /* 0x000fe20000000000 */
[----:B------:R-:W-:Y:S01]  /*8b60*/  FADD R82, R50, R79 ;  /* 0x0000004f32527221 */ /* 0x000fe20000000000 */
[----:B------:R-:W-:Y:S01]  /*8b70*/  FADD R42, R31, R42 ;  /* 0x0000002a1f2a7221 */ /* 0x000fe20000000000 */
[----:B------:R-:W-:Y:S01]  /*8b80*/  FADD R10, R10, R11 ;  /* 0x0000000b0a0a7221 */ /* 0x000fe20000000000 */
[----:B------:R-:W-:Y:S01]  /*8b90*/  FADD R110, R30, R105 ;  /* 0x000000691e6e7221 */ /* 0x000fe20000000000 */
[----:B------:R4:W5:Y:S01]  /*8ba0*/  MUFU.EX2 R78, R87 ;  /* 0x00000057004e7308 */ /* 0x0009620000000800 */
[----:B-1----:R-:W-:Y:S01]  /*8bb0*/  @!P2 FMUL R60, R60, R60 ;  /* 0x0000003c3c3ca220 */ /* 0x002fe20000400000 */
[----:B------:R-:W-:Y:S01]  /*8bc0*/  @!P6 FMUL R15, R15, 0.5 ;  /* 0x3f0000000f0fe820 */ /* 0x000fe20000400000 */
[----:B------:R-:W-:Y:S01]  /*8bd0*/  FADD R108, R25, R82 ;  /* 0x00000052196c7221 */ /* 0x000fe20000000000 */
[----:B------:R-:W-:Y:S01]  /*8be0*/  FADD R30, R72, R71 ;  /* 0x00000047481e7221 */ /* 0x000fe20000000000 */
[----:B------:R-:W-:Y:S01]  /*8bf0*/  FADD R25, R35, R66 ;  /* 0x0000004223197221 */ /* 0x000fe20000000000 */
[----:B--2---:R-:W-:Y:S01]  /*8c00*/  FADD R86, R51, R60 ;  /* 0x0000003c33567221 */ /* 0x004fe20000000000 */
[----:B------:R-:W-:Y:S01]  /*8c10*/  FADD R82, R43, R74 ;  /* 0x0000004a2b527221 */ /* 0x000fe20000000000 */
[----:B------:R-:W1:Y:S01]  /*8c20*/  MUFU.EX2 R15, R15 ;  /* 0x0000000f000f7308 */ /* 0x000e620000000800 */
[----:B---3--:R-:W-:Y:S01]  /*8c30*/  @!P3 FMUL R85, R85, R85 ;  /* 0x000000555555b220 */ /* 0x008fe20000400000 */
[----:B------:R-:W-:Y:S01]  /*8c40*/  FADD R25, R25, R86 ;  /* 0x0000005619197221 */ /* 0x000fe20000000000 */
[----:B------:R-:W-:Y:S01]  /*8c50*/  FADD R10, R27, R10 ;  /* 0x0000000a1b0a7221 */ /* 0x000fe20000000000 */
[----:B------:R-:W-:Y:S01]  /*8c60*/  FADD R29, R29, R42 ;  /* 0x0000002a1d1d7221 */ /* 0x000fe20000000000 */
[----:B----4-:R-:W-:Y:S01]  /*8c70*/  FADD R87, R58, R85 ;  /* 0x000000553a577221 */ /* 0x010fe20000000000 */
[----:B------:R-:W-:Y:S01]  /*8c80*/  FADD R106, R106, R109 ;  /* 0x0000006d6a6a7221 */ /* 0x000fe20000000000 */
[----:B------:R-:W-:Y:S01]  /*8c90*/  FADD R107, R107, R110 ;  /* 0x0000006e6b6b7221 */ /* 0x000fe20000000000 */
[----:B------:R-:W2:Y:S01]  /*8ca0*/  MUFU.EX2 R84, R84 ;  /* 0x0000005400547308 */ /* 0x000ea20000000800 */
[----:B-----5:R-:W-:Y:S01]  /*8cb0*/  @!P5 FMUL R78, R78, R78 ;  /* 0x0000004e4e4ed220 */ /* 0x020fe20000400000 */
[----:B------:R-:W-:Y:S01]  /*8cc0*/  FADD R87, R30, R87 ;  /* 0x000000571e577221 */ /* 0x000fe20000000000 */
[----:B------:R-:W-:Y:S01]  /*8cd0*/  FADD R10, R29, R10 ;  /* 0x0000000a1d0a7221 */ /* 0x000fe20000000000 */
[----:B------:R-:W-:Y:S01]  /*8ce0*/  F2FP.BF16.F32.PACK_AB R27, R35, R64 ;  /* 0x00000040231b723e */ /* 0x000fe200000010ff */
[----:B------:R-:W-:Y:S01]  /*8cf0*/  FADD R105, R59, R78 ;  /* 0x0000004e3b697221 */ /* 0x000fe20000000000 */
[----:B------:R-:W-:Y:S01]  /*8d00*/  FADD R87, R108, R87 ;  /* 0x000000576c577221 */ /* 0x000fe20000000000 */
[----:B------:R-:W-:-:S02]  /*8d10*/  F2FP.BF16.F32.PACK_AB R34, R37, R14 ;  /* 0x0000000e2522723e */ /* 0x000fc400000010ff */
[----:B------:R-:W-:Y:S01]  /*8d20*/  FADD R82, R82, R105 ;  /* 0x0000006952527221 */ /* 0x000fe20000000000 */
[----:B-1----:R-:W-:Y:S01]  /*8d30*/  @!P6 FMUL R15, R15, R15 ;  /* 0x0000000f0f0fe220 */ /* 0x002fe20000400000 */
[----:B------:R-:W-:Y:S01]  /*8d40*/  FADD R87, R106, R87 ;  /* 0x000000576a577221 */ /* 0x000fe20000000000 */
[----:B------:R-:W-:Y:S01]  /*8d50*/  F2FP.BF16.F32.PACK_AB R29, R39, R68 ;  /* 0x00000044271d723e */ /* 0x000fe200000010ff */
[----:B------:R-:W-:Y:S01]  /*8d60*/  FADD R82, R25, R82 ;  /* 0x0000005219527221 */ /* 0x000fe20000000000 */
[----:B------:R-:W-:Y:S01]  /*8d70*/  FFMA R4, R15, R4, R10 ;  /* 0x000000040f047223 */ /* 0x000fe2000000000a */
[----:B------:R-:W-:Y:S01]  /*8d80*/  SHF.L.U32 R10, R9, 0x1f, RZ ;  /* 0x0000001f090a7819 */ /* 0x000fe200000006ff */
[-C--:B------:R-:W-:Y:S01]  /*8d90*/  FMUL R88, R88, R15.reuse ;  /* 0x0000000f58587220 */ /* 0x080fe20000400000 */
[----:B------:R-:W-:Y:S01]  /*8da0*/  FADD R82, R107, R82 ;  /* 0x000000526b527221 */ /* 0x000fe20000000000 */
[----:B--2---:R-:W-:Y:S01]  /*8db0*/  @!P4 FMUL R84, R84, R84 ;  /* 0x000000545454c220 */ /* 0x004fe20000400000 */
[----:B------:R1:W2:Y:S01]  /*8dc0*/  SYNCS.PHASECHK.TRANS64.TRYWAIT P2, [UR6+0xc000], R10 ;  /* 0x00c0000aff0075a7 */ /* 0x0002a20008040146 */
[----:B------:R-:W-:Y:S01]  /*8dd0*/  F2FP.BF16.F32.PACK_AB R25, R33, R104 ;  /* 0x000000682119723e */ /* 0x000fe200000010ff */
[----:B------:R-:W-:Y:S01]  /*8de0*/  FADD R87, R87, R82 ;  /* 0x0000005257577221 */ /* 0x000fe20000000000 */
[----:B------:R-:W-:Y:S01]  /*8df0*/  F2FP.BF16.F32.PACK_AB R31, R43, R72 ;  /* 0x000000482b1f723e */ /* 0x000fe200000010ff */
[----:B------:R-:W-:Y:S01]  /*8e00*/  FMUL R89, R89, R15 ;  /* 0x0000000f59597220 */ /* 0x000fe20000400000 */
[----:B------:R-:W-:Y:S01]  /*8e10*/  F2FP.BF16.F32.PACK_AB R33, R47, R46 ;  /* 0x0000002e2f21723e */ /* 0x000fe200000010ff */
[----:B------:R-:W-:Y:S01]  /*8e20*/  FFMA R3, R84, R3, R87 ;  /* 0x0000000354037223 */ /* 0x000fe20000000057 */
[----:B------:R-:W-:Y:S01]  /*8e30*/  F2FP.BF16.F32.PACK_AB R35, R51, R50 ;  /* 0x000000323323723e */ /* 0x000fe200000010ff */
[-C--:B------:R-:W-:Y:S01]  /*8e40*/  FMUL R92, R92, R15.reuse ;  /* 0x0000000f5c5c7220 */ /* 0x080fe20000400000 */
[----:B------:R-:W-:Y:S01]  /*8e50*/  F2FP.BF16.F32.PACK_AB R36, R41, R36 ;  /* 0x000000242924723e */ /* 0x000fe200000010ff */
[-C--:B------:R-:W-:Y:S01]  /*8e60*/  FMUL R93, R93, R15.reuse ;  /* 0x0000000f5d5d7220 */ /* 0x080fe20000400000 */
[----:B------:R-:W-:Y:S01]  /*8e70*/  F2FP.BF16.F32.PACK_AB R37, R55, R54 ;  /* 0x000000363725723e */ /* 0x000fe200000010ff */
[-C--:B------:R-:W-:Y:S01]  /*8e80*/  FMUL R96, R96, R15.reuse ;  /* 0x0000000f60607220 */ /* 0x080fe20000400000 */
        /* <DEDUP_REMOVED lines=25> */
[----:B------:R-:W-:Y:S01]  /*9020*/  F2FP.BF16.F32.PACK_AB R54, R56, R77 ;  /* 0x0000004d3836723e */ /* 0x000fe200000010ff */
[----:B-12---:R-:W-:Y:S06]  /*9030*/  @!P0 BRA `(.L_x_39) ;  /* 0x0000000000048947 */ /* 0x006fec0003800000 */
[----:B------:R-:W-:Y:S01]  /*9040*/  BPT.TRAP 0x1 ;  /* 0x000000040000795c */ /* 0x000fe20000300000 */
.L_x_39:
[----:B------:R-:W-:Y:S05]  /*9050*/  @P2 BRA `(.L_x_40) ;  /* 0x0000000000082947 */ /* 0x000fea0003800000 */
[----:B------:R-:W1:Y:S02]  /*9060*/  SYNCS.PHASECHK.TRANS64.TRYWAIT P2, [UR6+0xc000], R10 ;  /* 0x00c0000aff0075a7 */ /* 0x000e640008040146 */
[----:B-1----:R-:W-:Y:S05]  /*9070*/  @!P2 BRA `(.L_x_41) ;  /* 0x0000002400eca947 */ /* 0x002fea0003800000 */
.L_x_40:
        /* <DEDUP_REMOVED lines=43> */
.L_x_42:
[----:B------:R-:W-:-:S04]  /*9330*/  ULEA UR6, UR13, UR38, 0x3 ;  /* 0x000000260d067291 */ /* 0x000fc8000f8e183f */
[----:B------:R-:W-:-:S04]  /*9340*/  UIADD3 UR6, UR6, 0xc028, URZ ;  /* 0x0000c02806067890 */ /* 0x000fc8000fffe03f */
[----:B------:R-:W-:-:S09]  /*9350*/  UPRMT UR6, URZ, 0x654, UR6 ;  /* 0x000006543f067896 */ /* 0x000fd20008000006 */
[----:B------:R-:W-:Y:S01]  /*9360*/  SYNCS.ARRIVE.TRANS64.RED.A1T0 RZ, [UR6], RZ ;  /* 0x000000ffffff79a7 */ /* 0x000fe20008100406 */
[----:B------:R-:W-:Y:S05]  /*9370*/  @P1 BRA `(.L_x_43) ;  /* 0x0000000000041947 */ /* 0x000fea0003800000 */
[----:B------:R-:W-:Y:S01]  /*9380*/  BPT.TRAP 0x1 ;  /* 0x000000040000795c */ /* 0x000fe20000300000 */
.L_x_43:
[----:B------:R-:W-:-:S04]  /*9390*/  UIADD3 UR13, UR13, 0x1, URZ ;  /* 0x000000010d0d7890 */ /* 0x000fc8000fffe03f */
[----:B------:R-:W-:-:S04]  /*93a0*/  UISETP.NE.AND UP0, UPT, UR13, 0x5, UPT ;  /* 0x000000050d00788c */ /* 0x000fc8000bf05270 */
[----:B------:R-:W-:Y:S01]  /*93b0*/  USEL UR13, UR13, URZ, UP0 ;  /* 0x0000003f0d0d7287 */ /* 0x000fe20008000000 */
[----:B------:R-:W-:Y:S11]  /*93c0*/  @!P0 BRA `(.L_x_44) ;  /* 0x0000000000048947 */ /* 0x000ff60003800000 */
[----:B------:R-:W-:Y:S01]  /*93d0*/  BPT.TRAP 0x1 ;  /* 0x000000040000795c */ /* 0x000fe20000300000 */
.L_x_44:
[----:B------:R-:W-:-:S04]  /*93e0*/  ULEA UR6, UR13, UR38, 0x3 ;  /* 0x000000260d067291 */ /* 0x000fc8000f8e183f */
[----:B------:R-:W-:-:S04]  /*93f0*/  UIADD3 UR6, UR6, 0xc028, URZ ;  /* 0x0000c02806067890 */ /* 0x000fc8000fffe03f */
[----:B------:R-:W-:-:S09]  /*9400*/  UPRMT UR6, URZ, 0x654, UR6 ;  /* 0x000006543f067896 */ /* 0x000fd20008000006 */
[----:B------:R-:W-:Y:S01]  /*9410*/  SYNCS.ARRIVE.TRANS64.RED.A1T0 RZ, [UR6], RZ ;  /* 0x000000ffffff79a7 */ /* 0x000fe20008100406 */
[----:B------:R-:W-:Y:S05]  /*9420*/  @P1 BRA `(.L_x_45) ;  /* 0x0000000000041947 */ /* 0x000fea0003800000 */
[----:B------:R-:W-:Y:S01]  /*9430*/  BPT.TRAP 0x1 ;  /* 0x000000040000795c */ /* 0x000fe20000300000 */
.L_x_45:
[----:B------:R-:W-:Y:S01]  /*9440*/  UIADD3 UR15, UR15, 0x1, URZ ;  /* 0x000000010f0f7890 */ /* 0x000fe2000fffe03f */
[C---:B------:R-:W-:Y:S01]  /*9450*/  ISETP.GT.AND P2, PT, R8.reuse, 0x1, PT ;  /* 0x000000010800780c */ /* 0x040fe20003f44270 */
[----:B------:R-:W-:Y:S01]  /*9460*/  UIADD3 UR13, UR13, 0x1, URZ ;  /* 0x000000010d0d7890 */ /* 0x000fe2000fffe03f */
[----:B------:R-:W-:Y:S01]  /*9470*/  IADD3 R8, R8, -0x1, RZ ;  /* 0xffffffff08087810 */ /* 0x000fe20007ffe0ff */
[----:B------:R-:W-:Y:S01]  /*9480*/  UISETP.NE.AND UP1, UPT, UR15, 0x5, UPT ;  /* 0x000000050f00788c */ /* 0x000fe2000bf25270 */
[----:B------:R-:W-:Y:S01]  /*9490*/  VIADD R7, R7, 0x80 ;  /* 0x0000008007077836 */ /* 0x000fe20000000000 */
[----:B------:R-:W-:Y:S01]  /*94a0*/  UISETP.NE.AND UP0, UPT, UR13, 0x5, UPT ;  /* 0x000000050d00788c */ /* 0x000fe2000bf05270 */
[----:B-1----:R-:W-:Y:S01]  /*94b0*/  IMAD.MOV.U32 R10, RZ, RZ, R5 ;  /* 0x000000ffff0a7224 */ /* 0x002fe200078e0005 */
[----:B------:R-:W-:Y:S01]  /*94c0*/  USEL UR6, URZ, 0x1, UP1 ;  /* 0x000000013f067887 */ /* 0x000fe20008800000 */
[----:B------:R-:W-:Y:S01]  /*94d0*/  MOV R11, R6 ;  /* 0x00000006000b7202 */ /* 0x000fe20000000f00 */
[----:B------:R-:W-:-:S02]  /*94e0*/  USEL UR13, UR13, URZ, UP0 ;  /* 0x0000003f0d0d7287 */ /* 0x000fc40008000000 */
[----:B------:R-:W-:Y:S02]  /*94f0*/  USEL UR15, UR15, URZ, UP1 ;  /* 0x0000003f0f0f7287 */ /* 0x000fe40008800000 */
[----:B------:R-:W-:Y:S01]  /*9500*/  LOP3.LUT R9, R9, UR6, RZ, 0x3c, !PT ;  /* 0x0000000609097c12 */ /* 0x000fe2000f8e3cff */
[----:B------:R-:W-:Y:S09]  /*9510*/  @P2 BRA `(.L_x_46) ;  /* 0xffffffcc00bc2947 */ /* 0x000ff2000383ffff */
.L_x_35:
[----:B------:R-:W1:Y:S01]  /*9520*/  SHFL.BFLY PT, R7, R4, 0x1, 0x1f ;  /* 0x0c201f0004077f89 */ /* 0x000e6200000e0000 */
[----:B------:R-:W-:Y:S01]  /*9530*/  BSSY B0, `(.L_x_47) ;  /* 0x0000024000007945 */ /* 0x000fe20003800000 */
[----:B------:R-:W-:Y:S02]  /*9540*/  IMAD.MOV.U32 R9, RZ, RZ, 0x7f800000 ;  /* 0x7f800000ff097424 */ /* 0x000fe400078e00ff */
[----:B------:R-:W2:Y:S01]  /*9550*/  SHFL.BFLY PT, R0, R3, 0x1, 0x1f ;  /* 0x0c201f0003007f89 */ /* 0x000ea200000e0000 */
[----:B------:R-:W-:Y:S02]  /*9560*/  IMAD.MOV.U32 R10, RZ, RZ, 0x3f800000 ;  /* 0x3f800000ff0a7424 */ /* 0x000fe400078e00ff */
[----:B------:R-:W-:Y:S02]  /*9570*/  IMAD.MOV.U32 R11, RZ, RZ, 0x7f800000 ;  /* 0x7f800000ff0b7424 */ /* 0x000fe400078e00ff */
[----:B-1----:R-:W-:Y:S01]  /*9580*/  FADD R7, R7, R4 ;  /* 0x0000000407077221 */ /* 0x002fe20000000000 */
[----:B--2---:R-:W-:-:S04]  /*9590*/  FADD R16, R0, R3 ;  /* 0x0000000300107221 */ /* 0x004fc80000000000 */
[----:B------:R-:W1:Y:S01]  /*95a0*/  SHFL.BFLY PT, R2, R7, 0x2, 0x1f ;  /* 0x0c401f0007027f89 */ /* 0x000e6200000e0000 */
[----:B------:R-:W-:-:S03]  /*95b0*/  MOV R0, 0x3f800000 ;  /* 0x3f80000000007802 */ /* 0x000fc60000000f00 */
[----:B------:R-:W2:Y:S01]  /*95c0*/  SHFL.BFLY PT, R17, R16, 0x2, 0x1f ;  /* 0x0c401f0010117f89 */ /* 0x000ea200000e0000 */
[C---:B-1----:R-:W-:Y:S01]  /*95d0*/  FSETP.NE.AND P0, PT, R7.reuse, -R2, PT ;  /* 0x800000020700720b */ /* 0x042fe20003f05000 */
[----:B------:R-:W-:Y:S01]  /*95e0*/  FADD R2, R7, R2 ;  /* 0x0000000207027221 */ /* 0x000fe20000000000 */
[----:B--2---:R-:W-:-:S11]  /*95f0*/  FADD R8, R16, R17 ;  /* 0x0000001110087221 */ /* 0x004fd60000000000 */
[----:B------:R-:W-:Y:S05]  /*9600*/  @!P0 BRA `(.L_x_48) ;  /* 0x0000000000588947 */ /* 0x000fea0003800000 */
[----:B------:R-:W-:Y:S01]  /*9610*/  IMAD.MOV.U32 R4, RZ, RZ, R2 ;  /* 0x000000ffff047224 */ /* 0x000fe200078e0002 */
[----:B------:R-:W-:Y:S04]  /*9620*/  BSSY B1, `(.L_x_49) ;  /* 0x000000d000017945 */ /* 0x000fe80003800000 */
[----:B------:R-:W-:-:S04]  /*9630*/  IADD3 R0, R4, 0x1800000, RZ ;  /* 0x0180000004007810 */ /* 0x000fc80007ffe0ff */
[----:B------:R-:W-:-:S04]  /*9640*/  LOP3.LUT R0, R0, 0x7f800000, RZ, 0xc0, !PT ;  /* 0x7f80000000007812 */ /* 0x000fc800078ec0ff */
[----:B------:R-:W-:-:S13]  /*9650*/  ISETP.GT.U32.AND P0, PT, R0, 0x1ffffff, PT ;  /* 0x01ffffff0000780c */ /* 0x000fda0003f04070 */
[----:B------:R-:W-:Y:S05]  /*9660*/  @P0 BRA `(.L_x_50) ;  /* 0x0000000000100947 */ /* 0x000fea0003800000 */
[----:B------:R-:W-:Y:S01]  /*9670*/  IMAD.MOV.U32 R2, RZ, RZ, R4 ;  /* 0x000000ffff027224 */ /* 0x000fe200078e0004 */
[----:B------:R-:W-:-:S07]  /*9680*/  MOV R15, 0x96a0 ;  /* 0x000096a0000f7802 */ /* 0x000fce0000000f00 */
[----:B------:R-:W-:Y:S05]  /*9690*/  CALL.REL.NOINC `($__internal_0_$__cuda_sm20_rcp_rn_f32_slowpath) ;  /* 0x00000024000c7944 */ /* 0x000fea0003c00000 */
[----:B------:R-:W-:Y:S05]  /*96a0*/  BRA `(.L_x_51) ;  /* 0x0000000000107947 */ /* 0x000fea0003800000 */
.L_x_50:
[----:B------:R-:W1:Y:S02]  /*96b0*/  MUFU.RCP R3, R4 ;  /* 0x0000000400037308 */ /* 0x000e640000001000 */
[----:B-1----:R-:W-:-:S04]  /*96c0*/  FFMA R0, R4, R3, -1 ;  /* 0xbf80000004007423 */ /* 0x002fc80000000003 */
[----:B------:R-:W-:-:S04]  /*96d0*/  FADD.FTZ R0, -R0, -RZ ;  /* 0x800000ff00007221 */ /* 0x000fc80000010100 */
[----:B------:R-:W-:-:S07]  /*96e0*/  FFMA R0, R3, R0, R3 ;  /* 0x0000000003007223 */ /* 0x000fce0000000003 */
.L_x_51:
[----:B------:R-:W-:Y:S05]  /*96f0*/  BSYNC B1 ;  /* 0x0000000000017941 */ /* 0x000fea0003800000 */
.L_x_49:
[----:B------:R-:W-:Y:S01]  /*9700*/  FSETP.GEU.AND P0, PT, |R4|, 1.175494350822287508e-38, PT ;  /* 0x008000000400780b */ /* 0x000fe20003f0e200 */
[----:B------:R-:W-:-:S12]  /*9710*/  ULDC UR4, c[0x0][0x600] ;  /* 0x0001800000047ab9 */ /* 0x000fd80000000800 */
[----:B------:R-:W-:-:S04]  /*9720*/  @!P0 FMUL R4, R4, 16777216 ;  /* 0x4b80000004048820 */ /* 0x000fc80000400000 */
[----:B------:R-:W1:Y:S02]  /*9730*/  MUFU.LG2 R2, R4 ;  /* 0x0000000400027308 */ /* 0x000e640000000c00 */
[----:B-1----:R-:W-:-:S04]  /*9740*/  @!P0 FADD R2, R2, -24 ;  /* 0xc1c0000002028421 */ /* 0x002fc80000000000 */
[----:B------:R-:W-:-:S04]  /*9750*/  FMUL R2, R2, 0.69314718246459960938 ;  /* 0x3f31721802027820 */ /* 0x000fc80000400000 */
[----:B------:R-:W-:-:S07]  /*9760*/  FFMA R11, R5, UR4, R2 ;  /* 0x00000004050b7c23 */ /* 0x000fce0008000002 */
.L_x_48:
[----:B------:R-:W-:Y:S05]  /*9770*/  BSYNC B0 ;  /* 0x0000000000007941 */ /* 0x000fea0003800000 */
.L_x_47:
[----:B------:R-:W-:Y:S01]  /*9780*/  FSETP.NE.AND P0, PT, R16, -R17, PT ;  /* 0x800000111000720b */ /* 0x000fe20003f05000 */
[----:B------:R-:W-:Y:S01]  /*9790*/  ULDC UR4, c[0x0][0x608] ;  /* 0x0001820000047ab9 */ /* 0x000fe20000000800 */
[----:B------:R-:W-:Y:S01]  /*97a0*/  BSSY B0, `(.L_x_52) ;  /* 0x0000021000007945 */ /* 0x000fe20003800000 */
[----:B------:R-:W-:-:S04]  /*97b0*/  FMUL R0, R0, UR4 ;  /* 0x0000000400007c20 */ /* 0x000fc80008400000 */
        /* <DEDUP_REMOVED lines=8> */
[----:B------:R-:W-:Y:S06]  /*9840*/  @!P0 BRA `(.L_x_53) ;  /* 0x0000000000588947 */ /* 0x000fec0003800000 */
[----:B------:R-:W-:Y:S01]  /*9850*/  VIADD R0, R8, 0x1800000 ;  /* 0x0180000008007836 */ /* 0x000fe20000000000 */
[----:B------:R-:W-:Y:S04]  /*9860*/  BSSY B1, `(.L_x_54) ;  /* 0x000000d000017945 */ /* 0x000fe80003800000 */
[----:B------:R-:W-:-:S04]  /*9870*/  LOP3.LUT R0, R0, 0x7f800000, RZ, 0xc0, !PT ;  /* 0x7f80000000007812 */ /* 0x000fc800078ec0ff */
[----:B------:R-:W-:-:S13]  /*9880*/  ISETP.GT.U32.AND P0, PT, R0, 0x1ffffff, PT ;  /* 0x01ffffff0000780c */ /* 0x000fda0003f04070 */
[----:B------:R-:W-:Y:S05]  /*9890*/  @P0 BRA `(.L_x_55) ;  /* 0x0000000000140947 */ /* 0x000fea0003800000 */
[----:B------:R-:W-:Y:S02]  /*98a0*/  MOV R2, R8 ;  /* 0x0000000800027202 */ /* 0x000fe40000000f00 */
[----:B------:R-:W-:-:S07]  /*98b0*/  MOV R15, 0x98d0 ;  /* 0x000098d0000f7802 */ /* 0x000fce0000000f00 */
[----:B------:R-:W-:Y:S05]  /*98c0*/  CALL.REL.NOINC `($__internal_0_$__cuda_sm20_rcp_rn_f32_slowpath) ;  /* 0x0000002000807944 */ /* 0x000fea0003c00000 */
[----:B------:R-:W-:Y:S01]  /*98d0*/  IMAD.MOV.U32 R10, RZ, RZ, R0 ;  /* 0x000000ffff0a7224 */ /* 0x000fe200078e0000 */
[----:B------:R-:W-:Y:S06]  /*98e0*/  BRA `(.L_x_56) ;  /* 0x0000000000107947 */ /* 0x000fec0003800000 */
.L_x_55:
[----:B------:R-:W1:Y:S02]  /*98f0*/  MUFU.RCP R3, R8 ;  /* 0x0000000800037308 */ /* 0x000e640000001000 */
[----:B-1----:R-:W-:-:S04]  /*9900*/  FFMA R0, R8, R3, -1 ;  /* 0xbf80000008007423 */ /* 0x002fc80000000003 */
[----:B------:R-:W-:-:S04]  /*9910*/  FADD.FTZ R0, -R0, -RZ ;  /* 0x800000ff00007221 */ /* 0x000fc80000010100 */
[----:B------:R-:W-:-:S07]  /*9920*/  FFMA R10, R3, R0, R3 ;  /* 0x00000000030a7223 */ /* 0x000fce0000000003 */
.L_x_56:
[----:B------:R-:W-:Y:S05]  /*9930*/  BSYNC B1 ;  /* 0x0000000000017941 */ /* 0x000fea0003800000 */
.L_x_54:
[----:B------:R-:W-:Y:S01]  /*9940*/  FSETP.GEU.AND P0, PT, |R8|, 1.175494350822287508e-38, PT ;  /* 0x008000000800780b */ /* 0x000fe20003f0e200 */
[----:B------:R-:W-:-:S12]  /*9950*/  ULDC UR4, c[0x0][0x600] ;  /* 0x0001800000047ab9 */ /* 0x000fd80000000800 */
[----:B------:R-:W-:-:S04]  /*9960*/  @!P0 FMUL R8, R8, 16777216 ;  /* 0x4b80000008088820 */ /* 0x000fc80000400000 */
[----:B------:R-:W1:Y:S02]  /*9970*/  MUFU.LG2 R0, R8 ;  /* 0x0000000800007308 */ /* 0x000e640000000c00 */
[----:B-1----:R-:W-:-:S04]  /*9980*/  @!P0 FADD R0, R0, -24 ;  /* 0xc1c0000000008421 */ /* 0x002fc80000000000 */
[----:B------:R-:W-:-:S04]  /*9990*/  FMUL R9, R0, 0.69314718246459960938 ;  /* 0x3f31721800097820 */ /* 0x000fc80000400000 */
[----:B------:R-:W-:-:S07]  /*99a0*/  FFMA R9, R6, UR4, R9 ;  /* 0x0000000406097c23 */ /* 0x000fce0008000009 */
.L_x_53:
[----:B------:R-:W-:Y:S05]  /*99b0*/  BSYNC B0 ;  /* 0x0000000000007941 */ /* 0x000fea0003800000 */
.L_x_52:
[----:B------:R-:W-:Y:S01]  /*99c0*/  UISETP.NE.AND UP0, UPT, UR36, 0x1, UPT ;  /* 0x000000012400788c */ /* 0x000fe2000bf05270 */
[----:B------:R-:W1:Y:S03]  /*99d0*/  S2R R2, SR_TID.X ;  /* 0x0000000000027919 */ /* 0x000e660000002100 */
[----:B------:R-:W-:-:S06]  /*99e0*/  USEL UR4, URZ, 0x1, UP0 ;  /* 0x000000013f047887 */ /* 0x000fcc0008000000 */
[----:B------:R-:W-:Y:S01]  /*99f0*/  IMAD.U32 R0, RZ, RZ, UR4 ;  /* 0x00000004ff007e24 */ /* 0x000fe2000f8e00ff */
[----:B------:R-:W-:Y:S02]  /*9a00*/  ULDC UR4, c[0x0][0x608] ;  /* 0x0001820000047ab9 */ /* 0x000fe40000000800 */
[----:B------:R-:W-:Y:S02]  /*9a10*/  FMUL R10, R10, UR4 ;  /* 0x000000040a0a7c20 */ /* 0x000fe40008400000 */
[----:B------:R-:W-:-:S04]  /*9a20*/  SHF.L.U32 R0, R0, 0x1f, RZ ;  /* 0x0000001f00007819 */ /* 0x000fc800000006ff */
[----:B------:R-:W2:Y:S01]  /*9a30*/  SYNCS.PHASECHK.TRANS64.TRYWAIT P0, [UR16+0x8], R0 ;  /* 0x00000800ff0075a7 */ /* 0x000ea20008000150 */
[C---:B-1----:R-:W-:Y:S02]  /*9a40*/  LOP3.LUT P1, RZ, R2.reuse, 0x3, RZ, 0xc0, !PT ;  /* 0x0000000302ff7812 */ /* 0x042fe4000782c0ff */
[----:B------:R-:W-:Y:S01]  /*9a50*/  LOP3.LUT R16, R2, 0x7f, RZ, 0xc0, !PT ;  /* 0x0000007f02107812 */ /* 0x000fe200078ec0ff */
[----:B--2---:R-:W-:Y:S10]  /*9a60*/  @!P0 BRA `(.L_x_57) ;  /* 0x0000001c00888947 */ /* 0x004ff40003800000 */
.L_x_105:
[----:B------:R-:W-:Y:S01]  /*9a70*/  ULDC.64 UR10, c[0x0][0x208] ;  /* 0x00008200000a7ab9 */ /* 0x000fe20000000a00 */
[----:B------:R-:W-:Y:S01]  /*9a80*/  BSSY B0, `(.L_x_58) ;  /* 0x0000019000007945 */ /* 0x000fe20003800000 */
[----:B------:R-:W-:-:S03]  /*9a90*/  SHF.R.U32.HI R17, RZ, 0x5, R16 ;  /* 0x00000005ff117819 */ /* 0x000fc60000011610 */
[----:B------:R-:W-:Y:S05]  /*9aa0*/  @P1 BRA `(.L_x_59) ;  /* 0x0000000000581947 */ /* 0x000fea0003800000 */
[----:B------:R-:W2:Y:S01]  /*9ab0*/  S2UR UR4, SR_CTAID.Y ;  /* 0x00000000000479c3 */ /* 0x000ea20000002600 */
[----:B-1----:R-:W-:Y:S01]  /*9ac0*/  SHF.R.U32.HI R0, RZ, 0x2, R2 ;  /* 0x00000002ff007819 */ /* 0x002fe20000011602 */
[----:B------:R-:W-:Y:S01]  /*9ad0*/  USHF.L.U32 UR8, UR37, 0x6, URZ ;  /* 0x0000000625087899 */ /* 0x000fe2000800063f */
[----:B------:R-:W-:Y:S01]  /*9ae0*/  SHF.L.U32 R3, R17, 0x4, RZ ;  /* 0x0000000411037819 */ /* 0x000fe200000006ff */
[----:B------:R-:W-:Y:S01]  /*9af0*/  ULDC.64 UR6, c[0x0][0x688] ;  /* 0x0001a20000067ab9 */ /* 0x000fe20000000a00 */
[----:B------:R-:W-:-:S03]  /*9b00*/  LOP3.LUT R0, R0, 0x7, RZ, 0xc0, !PT ;  /* 0x0000000700007812 */ /* 0x000fc600078ec0ff */
[----:B------:R-:W1:Y:S01]  /*9b10*/  S2UR UR5, SR_CTAID.Z ;  /* 0x00000000000579c3 */ /* 0x000e620000002700 */
[----:B------:R-:W-:-:S05]  /*9b20*/  LOP3.LUT R0, R3, 0xfffffff0, R0, 0xe2, !PT ;  /* 0xfffffff003007812 */ /* 0x000fca00078ee200 */
[----:B------:R-:W-:-:S04]  /*9b30*/  VIADD R3, R0, UR8 ;  /* 0x0000000800037c36 */ /* 0x000fc80008000000 */
[----:B------:R-:W-:Y:S01]  /*9b40*/  VIADD R2, R3, 0x8 ;  /* 0x0000000803027836 */ /* 0x000fe20000000000 */
[----:B--2---:R-:W-:-:S04]  /*9b50*/  UIMAD UR4, UR4, UR6, UR8 ;  /* 0x00000006040472a4 */ /* 0x004fc8000f8e0208 */
[----:B-1----:R-:W-:-:S03]  /*9b60*/  UIMAD UR4, UR5, UR7, UR4 ;  /* 0x00000007050472a4 */ /* 0x002fc6000f8e0204 */
[----:B------:R-:W-:Y:S02]  /*9b70*/  ULDC UR5, c[0x0][0x288] ;  /* 0x0000a20000057ab9 */ /* 0x000fe40000000800 */
[----:B------:R-:W-:Y:S02]  /*9b80*/  ISETP.GE.U32.AND P0, PT, R3, UR5, PT ;  /* 0x0000000503007c0c */ /* 0x000fe4000bf06070 */
[----:B------:R-:W-:Y:S02]  /*9b90*/  IADD3 R0, P2, R0, UR4, RZ ;  /* 0x0000000400007c10 */ /* 0x000fe4000ff5e0ff */
[----:B------:R-:W-:Y:S01]  /*9ba0*/  ISETP.GE.U32.AND P1, PT, R2, UR5, PT ;  /* 0x0000000502007c0c */ /* 0x000fe2000bf26070 */
[----:B------:R-:W-:Y:S01]  /*9bb0*/  ULDC.64 UR4, c[0x0][0x680] ;  /* 0x0001a00000047ab9 */ /* 0x000fe20000000a00 */
[----:B------:R-:W-:Y:S02]  /*9bc0*/  IADD3.X R3, RZ, RZ, RZ, P2, !PT ;  /* 0x000000ffff037210 */ /* 0x000fe400017fe4ff */
[----:B------:R-:W-:-:S04]  /*9bd0*/  LEA R2, P2, R0, UR4, 0x2 ;  /* 0x0000000400027c11 */ /* 0x000fc8000f8410ff */
[----:B------:R-:W-:-:S05]  /*9be0*/  LEA.HI.X R3, R0, UR5, R3, 0x2, P2 ;  /* 0x0000000500037c11 */ /* 0x000fca00090f1403 */
[----:B------:R2:W-:Y:S04]  /*9bf0*/  @!P0 STG.E desc[UR10][R2.64], R11 ;  /* 0x0000000b02008986 */ /* 0x0005e8000c10190a */
[----:B------:R2:W-:Y:S02]  /*9c00*/  @!P1 STG.E desc[UR10][R2.64+0x20], R9 ;  /* 0x0000200902009986 */ /* 0x0005e4000c10190a */
.L_x_59:
[----:B------:R-:W-:Y:S05]  /*9c10*/  BSYNC B0 ;  /* 0x0000000000007941 */ /* 0x000fea0003800000 */
.L_x_58:
[----:B------:R-:W-:Y:S01]  /*9c20*/  ULDC.64 UR4, c[0x0][0x730] ;  /* 0x0001cc0000047ab9 */ /* 0x000fe20000000a00 */
[-C--:B------:R-:W-:Y:S01]  /*9c30*/  FMUL R31, R90, R10.reuse ;  /* 0x0000000a5a1f7220 */ /* 0x080fe20000400000 */
[----:B------:R-:W-:Y:S01]  /*9c40*/  ISETP.NE.U32.AND P0, PT, RZ, UR4, PT ;  /* 0x00000004ff007c0c */ /* 0x000fe2000bf05070 */
[-C--:B------:R-:W-:Y:S01]  /*9c50*/  FMUL R91, R91, R10.reuse ;  /* 0x0000000a5b5b7220 */ /* 0x080fe20000400000 */
[-C--:B------:R-:W-:Y:S01]  /*9c60*/  FMUL R33, R94, R10.reuse ;  /* 0x0000000a5e217220 */ /* 0x080fe20000400000 */
[-C--:B------:R-:W-:Y:S01]  /*9c70*/  FMUL R95, R95, R10.reuse ;  /* 0x0000000a5f5f7220 */ /* 0x080fe20000400000 */
[----:B------:R-:W-:Y:S01]  /*9c80*/  ISETP.NE.AND.EX P0, PT, RZ, UR5, PT, P0 ;  /* 0x00000005ff007c0c */ /* 0x000fe2000bf05300 */
[-C--:B------:R-:W-:Y:S01]  /*9c90*/  FMUL R35, R98, R10.reuse ;  /* 0x0000000a62237220 */ /* 0x080fe20000400000 */
[-C--:B------:R-:W-:Y:S01]  /*9ca0*/  FMUL R99, R99, R10.reuse ;  /* 0x0000000a63637220 */ /* 0x080fe20000400000 */
[-C--:B------:R-:W-:Y:S01]  /*9cb0*/  FMUL R37, R102, R10.reuse ;  /* 0x0000000a66257220 */ /* 0x080fe20000400000 */
[----:B------:R-:W-:-:S09]  /*9cc0*/  FMUL R103, R103, R10 ;  /* 0x0000000a67677220 */ /* 0x000fd20000400000 */
[----:B------:R-:W-:Y:S05]  /*9cd0*/  @P0 BRA `(.L_x_60) ;  /* 0x0000000000200947 */ /* 0x000fea0003800000 */
[----:B------:R-:W-:Y:S02]  /*9ce0*/  ULDC.64 UR4, c[0x0][0x728] ;  /* 0x0001ca0000047ab9 */ /* 0x000fe40000000a00 */
[----:B------:R-:W-:-:S04]  /*9cf0*/  ISETP.NE.U32.AND P0, PT, RZ, UR4, PT ;  /* 0x00000004ff007c0c */ /* 0x000fc8000bf05070 */
[----:B------:R-:W-:-:S13]  /*9d00*/  ISETP.NE.AND.EX P0, PT, RZ, UR5, PT, P0 ;  /* 0x00000005ff007c0c */ /* 0x000fda000bf05300 */
[----:B------:R-:W-:Y:S05]  /*9d10*/  @!P0 BRA `(.L_x_61) ;  /* 0x00000000000c8947 */ /* 0x000fea0003800000 */
[----:B-12---:R-:W1:Y:S02]  /*9d20*/  LDC.64 R2, c[0x0][0x728] ;  /* 0x0001ca00ff027b82 */ /* 0x006e640000000a00 */
[----:B-1----:R4:W5:Y:S01]  /*9d30*/  LDG.E R2, desc[UR10][R2.64] ;  /* 0x0000000a02027981 */ /* 0x002962000c1e1900 */
[----:B------:R-:W-:Y:S05]  /*9d40*/  BRA `(.L_x_60) ;  /* 0x0000000000047947 */ /* 0x000fea0003800000 */
.L_x_61:
[----:B--2---:R-:W3:Y:S02]  /*9d50*/  LDC R2, c[0x0][0x720] ;  /* 0x0001c800ff027b82 */ /* 0x004ee40000000800 */
.L_x_60:
[----:B-1----:R-:W-:Y:S01]  /*9d60*/  MOV R0, RZ ;  /* 0x000000ff00007202 */ /* 0x002fe20000000f00 */
[----:B---3-5:R-:W-:-:S03]  /*9d70*/  IMAD.MOV.U32 R22, RZ, RZ, R2 ;  /* 0x000000ffff167224 */ /* 0x028fc600078e0002 */
[----:B------:R-:W-:-:S13]  /*9d80*/  LOP3.LUT P0, RZ, R0, 0x1bf, RZ, 0xc0, !PT ;  /* 0x000001bf00ff7812 */ /* 0x000fda000780c0ff */
[----:B------:R-:W-:Y:S05]  /*9d90*/  @!P0 BRA `(.L_x_62) ;  /* 0x0000000000408947 */ /* 0x000fea0003800000 */
[----:B------:R-:W-:Y:S01]  /*9da0*/  MOV R0, 0x0 ;  /* 0x0000000000007802 */ /* 0x000fe20000000f00 */
[----:B------:R-:W-:Y:S01]  /*9db0*/  ULDC.64 UR4, c[0x4][0x68] ;  /* 0x01001a0000047ab9 */ /* 0x000fe20000000a00 */
[----:B------:R-:W-:Y:S01]  /*9dc0*/  ULDC.64 UR6, c[0x4][0x8] ;  /* 0x0100020000067ab9 */ /* 0x000fe20000000a00 */
[----:B------:R-:W-:Y:S01]  /*9dd0*/  IMAD.U32 R4, RZ, RZ, UR4 ;  /* 0x00000004ff047e24 */ /* 0x000fe2000f8e00ff */
[----:B--2-4-:R1:W2:Y:S01]  /*9de0*/  LDC.64 R2, c[0x4][R0] ;  /* 0x0100000000027b82 */ /* 0x0142a20000000a00 */
[----:B------:R-:W-:Y:S01]  /*9df0*/  MOV R5, UR5 ;  /* 0x0000000500057c02 */ /* 0x000fe20008000f00 */
[----:B------:R-:W-:Y:S01]  /*9e00*/  ULDC.64 UR4, c[0x4][0x70] ;  /* 0x01001c0000047ab9 */ /* 0x000fe20000000a00 */
[----:B------:R-:W-:Y:S01]  /*9e10*/  MOV R10, UR6 ;  /* 0x00000006000a7c02 */ /* 0x000fe20008000f00 */
[----:B------:R-:W-:Y:S01]  /*9e20*/  IMAD.U32 R6, RZ, RZ, UR4 ;  /* 0x00000004ff067e24 */ /* 0x000fe2000f8e00ff */
[----:B------:R-:W-:Y:S01]  /*9e30*/  MOV R12, 0x1 ;  /* 0x00000001000c7802 */ /* 0x000fe20000000f00 */
[----:B------:R-:W-:-:S02]  /*9e40*/  IMAD.U32 R7, RZ, RZ, UR5 ;  /* 0x00000005ff077e24 */ /* 0x000fc4000f8e00ff */
[----:B------:R-:W-:Y:S02]  /*9e50*/  IMAD.U32 R11, RZ, RZ, UR7 ;  /* 0x00000007ff0b7e24 */ /* 0x000fe4000f8e00ff */
[----:B------:R-:W-:Y:S02]  /*9e60*/  IMAD.MOV.U32 R8, RZ, RZ, 0x70 ;  /* 0x00000070ff087424 */ /* 0x000fe400078e00ff */
[----:B-1----:R-:W-:-:S07]  /*9e70*/  IMAD.MOV.U32 R13, RZ, RZ, RZ ;  /* 0x000000ffff0d7224 */ /* 0x002fce00078e00ff */
[----:B------:R-:W-:-:S07]  /*9e80*/  LEPC R20, `(.L_x_62) ;  /* 0x000000001014794e */ /* 0x000fce0000000000 */
[----:B--2---:R-:W-:Y:S05]  /*9e90*/  CALL.ABS.NOINC R2 ;  /* 0x0000000002007343 */ /* 0x004fea0003c00000 */
.L_x_62:
[----:B--2-4-:R-:W-:Y:S01]  /*9ea0*/  MOV R3, UR36 ;  /* 0x0000002400037c02 */ /* 0x014fe20008000f00 */
[----:B------:R-:W-:-:S04]  /*9eb0*/  IMAD.U32 R18, RZ, RZ, UR38 ;  /* 0x00000026ff127e24 */ /* 0x000fc8000f8e00ff */
[----:B------:R-:W-:-:S04]  /*9ec0*/  IMAD R18, R3, 0x1200, R18 ;  /* 0x0000120003127824 */ /* 0x000fc800078e0212 */
[----:B------:R-:W-:-:S05]  /*9ed0*/  VIADD R19, R18, 0xffffee00 ;  /* 0xffffee0012137836 */ /* 0x000fca0000000000 */
[----:B------:R-:W-:-:S13]  /*9ee0*/  LOP3.LUT P0, RZ, R19, 0x1b0, RZ, 0xc0, !PT ;  /* 0x000001b013ff7812 */ /* 0x000fda000780c0ff */
[----:B------:R-:W-:Y:S05]  /*9ef0*/  @!P0 BRA `(.L_x_63) ;  /* 0x0000000000408947 */ /* 0x000fea0003800000 */
[----:B------:R-:W-:Y:S01]  /*9f00*/  MOV R0, 0x0 ;  /* 0x0000000000007802 */ /* 0x000fe20000000f00 */
[----:B------:R-:W-:Y:S01]  /*9f10*/  ULDC.64 UR4, c[0x4][0x68] ;  /* 0x01001a0000047ab9 */ /* 0x000fe20000000a00 */
[----:B------:R-:W-:Y:S01]  /*9f20*/  ULDC.64 UR6, c[0x4][0x8] ;  /* 0x0100020000067ab9 */ /* 0x000fe20000000a00 */
[----:B------:R-:W-:Y:S01]  /*9f30*/  IMAD.U32 R4, RZ, RZ, UR4 ;  /* 0x00000004ff047e24 */ /* 0x000fe2000f8e00ff */
[----:B------:R1:W2:Y:S01]  /*9f40*/  LDC.64 R2, c[0x4][R0] ;  /* 0x0100000000027b82 */ /* 0x0002a20000000a00 */
        /* <DEDUP_REMOVED lines=11> */
.L_x_63:
[----:B------:R-:W1:Y:S01]  /*a000*/  S2R R5, SR_TID.X ;  /* 0x0000000000057919 */ /* 0x000e620000002100 */
[----:B------:R-:W-:Y:S01]  /*a010*/  ULDC.64 UR4, c[0x0][0x730] ;  /* 0x0001cc0000047ab9 */ /* 0x000fe20000000a00 */
[----:B------:R-:W-:Y:S02]  /*a020*/  IADD3 R16, R16, 0x1f, RZ ;  /* 0x0000001f10107810 */ /* 0x000fe40007ffe0ff */
[----:B------:R-:W-:Y:S02]  /*a030*/  ISETP.NE.U32.AND P0, PT, RZ, UR4, PT ;  /* 0x00000004ff007c0c */ /* 0x000fe4000bf05070 */
[----:B------:R-:W-:Y:S02]  /*a040*/  ISETP.GT.U32.AND P1, PT, R16, 0x3e, PT ;  /* 0x0000003e1000780c */ /* 0x000fe40003f24070 */
[----:B------:R-:W-:-:S13]  /*a050*/  ISETP.NE.AND.EX P0, PT, RZ, UR5, PT, P0 ;  /* 0x00000005ff007c0c */ /* 0x000fda000bf05300 */
[----:B------:R-:W2:Y:S01]  /*a060*/  @P0 LDC R22, c[0x0][0x720] ;  /* 0x0001c800ff160b82 */ /* 0x000ea20000000800 */
[C---:B-1----:R-:W-:Y:S01]  /*a070*/  IMAD.SHL.U32 R0, R5.reuse, 0x20, RZ ;  /* 0x0000002005007824 */ /* 0x042fe200078e00ff */
[----:B------:R-:W-:Y:S02]  /*a080*/  SHF.R.U32.HI R3, RZ, 0x1, R5 ;  /* 0x00000001ff037819 */ /* 0x000fe40000011605 */
[----:B------:R-:W-:Y:S02]  /*a090*/  LOP3.LUT P0, RZ, R5, 0x4, RZ, 0xc0, !PT ;  /* 0x0000000405ff7812 */ /* 0x000fe4000780c0ff */
[C---:B------:R-:W-:Y:S02]  /*a0a0*/  LOP3.LUT R4, R0.reuse, 0xc0, RZ, 0xc0, !PT ;  /* 0x000000c000047812 */ /* 0x040fe400078ec0ff */
[----:B------:R-:W-:Y:S02]  /*a0b0*/  LOP3.LUT R2, R0, 0x20, RZ, 0xc0, !PT ;  /* 0x0000002000027812 */ /* 0x000fe400078ec0ff */
[----:B------:R-:W-:-:S02]  /*a0c0*/  LOP3.LUT R4, R4, 0x8, R3, 0xf8, !PT ;  /* 0x0000000804047812 */ /* 0x000fc400078ef803 */
[----:B------:R-:W-:Y:S01]  /*a0d0*/  SHF.L.U32 R3, R5, 0x2, RZ ;  /* 0x0000000205037819 */ /* 0x000fe200000006ff */
[----:B------:R-:W-:Y:S02]  /*a0e0*/  IMAD R2, R17, 0x200, R2 ;  /* 0x0000020011027824 */ /* 0x000fe400078e0202 */
[-C--:B--2---:R-:W-:Y:S01]  /*a0f0*/  FMUL R6, R33, R22.reuse ;  /* 0x0000001621067220 */ /* 0x084fe20000400000 */
[-C--:B------:R-:W-:Y:S01]  /*a100*/  FMUL R9, R95, R22.reuse ;  /* 0x000000165f097220 */ /* 0x080fe20000400000 */
[----:B------:R-:W-:Y:S01]  /*a110*/  LOP3.LUT R4, R4, 0x18, R3, 0x78, !PT ;  /* 0x0000001804047812 */ /* 0x000fe200078e7803 */
[-C--:B------:R-:W-:Y:S01]  /*a120*/  FMUL R8, R27, R22.reuse ;  /* 0x000000161b087220 */ /* 0x080fe20000400000 */
[----:B------:R-:W-:Y:S01]  /*a130*/  LOP3.LUT R3, R0, 0x100, RZ, 0xc0, !PT ;  /* 0x0000010000037812 */ /* 0x000fe200078ec0ff */
[-C--:B------:R-:W-:Y:S01]  /*a140*/  FMUL R11, R97, R22.reuse ;  /* 0x00000016610b7220 */ /* 0x080fe20000400000 */
[-C--:B------:R-:W-:Y:S01]  /*a150*/  FMUL R10, R35, R22.reuse ;  /* 0x00000016230a7220 */ /* 0x080fe20000400000 */
[----:B------:R-:W-:Y:S01]  /*a160*/  FMUL R13, R99, R22 ;  /* 0x00000016630d7220 */ /* 0x000fe20000400000 */
[----:B------:R-:W-:Y:S01]  /*a170*/  IADD3 R20, R4, R2, R3 ;  /* 0x0000000204147210 */ /* 0x000fe20007ffe003 */
[-C--:B------:R-:W-:Y:S01]  /*a180*/  FMUL R0, R23, R22.reuse ;  /* 0x0000001617007220 */ /* 0x080fe20000400000 */
[-C--:B------:R-:W-:Y:S01]  /*a190*/  FMUL R3, R89, R22.reuse ;  /* 0x0000001659037220 */ /* 0x080fe20000400000 */
[-C--:B------:R-:W-:Y:S01]  /*a1a0*/  FMUL R2, R31, R22.reuse ;  /* 0x000000161f027220 */ /* 0x080fe20000400000 */
[----:B------:R-:W-:Y:S01]  /*a1b0*/  FMUL R5, R91, R22 ;  /* 0x000000165b057220 */ /* 0x000fe20000400000 */
[----:B------:R-:W-:-:S02]  /*a1c0*/  IMAD R19, R20, 0x2, R19 ;  /* 0x0000000214137824 */ /* 0x000fc400078e0213 */
[-C--:B------:R-:W-:Y:S01]  /*a1d0*/  FMUL R4, R25, R22.reuse ;  /* 0x0000001619047220 */ /* 0x080fe20000400000 */
[-C--:B------:R-:W-:Y:S01]  /*a1e0*/  FMUL R7, R93, R22.reuse ;  /* 0x000000165d077220 */ /* 0x080fe20000400000 */
[-C--:B------:R-:W-:Y:S01]  /*a1f0*/  FMUL R12, R29, R22.reuse ;  /* 0x000000161d0c7220 */ /* 0x080fe20000400000 */
[-C--:B------:R-:W-:Y:S01]  /*a200*/  FMUL R15, R101, R22.reuse ;  /* 0x00000016650f7220 */ /* 0x080fe20000400000 */
[-C--:B------:R-:W-:Y:S01]  /*a210*/  FMUL R14, R37, R22.reuse ;  /* 0x00000016250e7220 */ /* 0x080fe20000400000 */
[----:B------:R-:W-:Y:S01]  /*a220*/  FMUL R17, R103, R22 ;  /* 0x0000001667117220 */ /* 0x000fe20000400000 */
[----:B------:R-:W-:Y:S01]  /*a230*/  F2FP.BF16.F32.PACK_AB R27, R9, R6 ;  /* 0x00000006091b723e */ /* 0x000fe200000010ff */
[----:B------:R-:W-:Y:S01]  /*a240*/  VIADD R21, R19, 0x20 ;  /* 0x0000002013157836 */ /* 0x000fe20000000000 */
[----:B------:R-:W-:Y:S01]  /*a250*/  F2FP.BF16.F32.PACK_AB R8, R11, R8 ;  /* 0x000000080b08723e */ /* 0x000fe200000010ff */
[----:B------:R-:W-:Y:S01]  /*a260*/  @P0 VIADD R21, R19, 0xffffffe0 ;  /* 0xffffffe013150836 */ /* 0x000fe20000000000 */
[----:B------:R-:W-:-:S02]  /*a270*/  F2FP.BF16.F32.PACK_AB R9, R13, R10 ;  /* 0x0000000a0d09723e */ /* 0x000fc400000010ff */
[----:B------:R-:W-:Y:S02]  /*a280*/  F2FP.BF16.F32.PACK_AB R24, R3, R0 ;  /* 0x000000000318723e */ /* 0x000fe400000010ff */
[----:B------:R-:W-:Y:S02]  /*a290*/  F2FP.BF16.F32.PACK_AB R25, R5, R2 ;  /* 0x000000020519723e */ /* 0x000fe400000010ff */
[----:B------:R-:W-:Y:S02]  /*a2a0*/  F2FP.BF16.F32.PACK_AB R26, R7, R4 ;  /* 0x00000004071a723e */ /* 0x000fe400000010ff */
[----:B------:R-:W-:Y:S02]  /*a2b0*/  F2FP.BF16.F32.PACK_AB R10, R15, R12 ;  /* 0x0000000c0f0a723e */ /* 0x000fe400000010ff */
[----:B------:R-:W-:Y:S01]  /*a2c0*/  F2FP.BF16.F32.PACK_AB R11, R17, R14 ;  /* 0x0000000e110b723e */ /* 0x000fe200000010ff */
[----:B------:R-:W-:Y:S06]  /*a2d0*/  @P1 BRA `(.L_x_64) ;  /* 0x0000000000041947 */ /* 0x000fec0003800000 */
[----:B------:R-:W-:-:S04]  /*a2e0*/  DEPBAR.LE SB0, 0x0 ;  /* 0x000080000000791a */ /* 0x000fc80000000000 */
.L_x_64:
[----:B------:R-:W-:Y:S05]  /*a2f0*/  WARPSYNC.ALL ;  /* 0x0000000000007948 */ /* 0x000fea0003800000 */
[----:B------:R-:W-:Y:S01]  /*a300*/  BAR.SYNC.DEFER_BLOCKING 0x1, 0x80 ;  /* 0x0042000000007b1d */ /* 0x000fe20000010000 */
[----:B------:R-:W-:-:S05]  /*a310*/  LEA R20, R20, R18, 0x1 ;  /* 0x0000001214147211 */ /* 0x000fca00078e08ff */
[----:B------:R-:W-:Y:S01]  /*a320*/  BSSY B0, `(.L_x_65) ;  /* 0x0000016000007945 */ /* 0x000fe20003800000 */
[----:B------:R1:W-:Y:S04]  /*a330*/  STSM.16.M88.4 [R20+-0x1200], R24 ;  /* 0xffee001814007844 */ /* 0x0003e80000000200 */
[----:B------:R1:W-:Y:S01]  /*a340*/  STSM.16.M88.4 [R21], R8 ;  /* 0x0000000815007844 */ /* 0x0003e20000000200 */
[----:B------:R-:W-:Y:S01]  /*a350*/  @!PT LDS RZ, [RZ] ;  /* 0x00000000fffff984 */ /* 0x000fe20000000800 */
[----:B------:R-:W-:Y:S01]  /*a360*/  @!PT LDS RZ, [RZ] ;  /* 0x00000000fffff984 */ /* 0x000fe20000000800 */
[----:B------:R-:W-:Y:S01]  /*a370*/  @!PT LDS RZ, [RZ] ;  /* 0x00000000fffff984 */ /* 0x000fe20000000800 */
[----:B------:R-:W-:Y:S01]  /*a380*/  @!PT LDS RZ, [RZ] ;  /* 0x00000000fffff984 */ /* 0x000fe20000000800 */
[----:B------:R2:W-:Y:S06]  /*a390*/  MEMBAR.ALL.CTA ;  /* 0x0000000000007992 */ /* 0x0005ec0000008000 */
[----:B--2---:R-:W2:Y:S02]  /*a3a0*/  FENCE.VIEW.ASYNC.S ;  /* 0x00000000000073c6 */ /* 0x004ea40000000000 */
[----:B--2---:R-:W-:Y:S06]  /*a3b0*/  BAR.SYNC.DEFER_BLOCKING 0x1, 0x80 ;  /* 0x0042000000007b1d */ /* 0x004fec0000010000 */
[----:B------:R-:W-:Y:S05]  /*a3c0*/  @P1 BRA `(.L_x_66) ;  /* 0x00000000002c1947 */ /* 0x000fea0003800000 */
[----:B------:R-:W-:Y:S01]  /*a3d0*/  S2UR UR12, SR_CTAID.Z ;  /* 0x00000000000c79c3 */ /* 0x000fe20000002700 */
[----:B------:R-:W-:Y:S01]  /*a3e0*/  R2UR UR8, R18 ;  /* 0x00000000120872ca */ /* 0x000fe200000e0000 */
[----:B------:R-:W-:Y:S01]  /*a3f0*/  ULDC.64 UR4, c[0x0][0x198] ;  /* 0x0000660000047ab9 */ /* 0x000fe20000000a00 */
[----:B------:R-:W-:Y:S02]  /*a400*/  USHF.L.U32 UR10, UR37, 0x6, URZ ;  /* 0x00000006250a7899 */ /* 0x000fe4000800063f */
[----:B------:R-:W-:Y:S01]  /*a410*/  UIADD3 UR4, UP0, UR4, 0x670, URZ ;  /* 0x0000067004047890 */ /* 0x000fe2000ff1e03f */
[----:B------:R-:W-:Y:S02]  /*a420*/  UMOV UR9, URZ ;  /* 0x0000003f00097c82 */ /* 0x000fe40008000000 */
[----:B------:R-:W2:Y:S01]  /*a430*/  S2UR UR11, SR_CTAID.Y ;  /* 0x00000000000b79c3 */ /* 0x000ea20000002600 */
[----:B------:R-:W-:-:S05]  /*a440*/  UIADD3.X UR5, URZ, UR5, URZ, UP0, !UPT ;  /* 0x000000053f057290 */ /* 0x000fca00087fe43f */
[----:B------:R-:W-:-:S09]  /*a450*/  UIADD3 UR8, UR8, -0x1200, URZ ;  /* 0xffffee0008087890 */ /* 0x000fd2000fffe03f */
[----:B--2---:R2:W-:Y:S02]  /*a460*/  UTMASTG.4D [UR8], [UR4] ;  /* 0x00000008040073b5 */ /* 0x0045e40008018000 */
[----:B--2---:R0:W-:Y:S02]  /*a470*/  UTMACMDFLUSH ;  /* 0x00000000000079b7 */ /* 0x0041e40000000000 */
.L_x_66:
[----:B------:R-:W-:Y:S05]  /*a480*/  BSYNC B0 ;  /* 0x0000000000007941 */ /* 0x000fea0003800000 */
.L_x_65:
[----:B------:R-:W-:Y:S01]  /*a490*/  UIADD3 UR36, UR36, -0x1, URZ ;  /* 0xffffffff24247890 */ /* 0x000fe2000fffe03f */
[----:B------:R-:W-:-:S04]  /*a4a0*/  DEPBAR.LE SB0, 0x0 ;  /* 0x000080000000791a */ /* 0x000fc80000000000 */
[----:B------:R-:W-:-:S04]  /*a4b0*/  USHF.L.U32 UR4, UR36, 0x3, URZ ;  /* 0x0000000324047899 */ /* 0x000fc8000800063f */
[----:B------:R-:W-:-:S04]  /*a4c0*/  ULOP3.LUT UR4, UR4, 0x8, URZ, 0xe2, !UPT ;  /* 0x0000000804047892 */ /* 0x000fc8000f8ee23f */
[----:B------:R-:W-:-:S06]  /*a4d0*/  ULOP3.LUT UR4, UR4, 0x18, URZ, 0x3c, !UPT ;  /* 0x0000001804047892 */ /* 0x000fcc000f8e3c3f */
[----:B------:R-:W-:-:S04]  /*a4e0*/  IMAD.U32 R0, RZ, RZ, UR4 ;  /* 0x00000004ff007e24 */ /* 0x000fc8000f8e00ff */
[----:B------:R-:W-:Y:S01]  /*a4f0*/  SYNCS.ARRIVE.TRANS64.A1T0 RZ, [R0+UR38+0xc090], RZ ;  /* 0x00c090ff00ff79a7 */ /* 0x000fe20008100026 */
[----:B------:R-:W-:Y:S05]  /*a500*/  EXIT ;  /* 0x000000000000794d */ /* 0x000fea0003800000 */
.L_x_6:
[----:B------:R-:W-:-:S08]  /*a510*/  UISETP.NE.AND UP0, UPT, UR10, 0x1, UPT ;  /* 0x000000010a00788c */ /* 0x000fd0000bf05270 */
[----:B------:R-:W1:-:S00]  /*a520*/  USETMAXREG.DEALLOC.CTAPOOL 0x18 ;  /* 0x00000018000079c8 */ /* 0x000e4000080e0500 */
[----:B------:R-:W-:-:S13]  /*a530*/  PLOP3.LUT P0, PT, PT, PT, UP0, 0x80, 0x0 ;  /* 0x000000000000781c */ /* 0x000fda0003f0f008 */
[----:B------:R-:W-:Y:S05]  /*a540*/  @P0 EXIT ;  /* 0x000000000000094d */ /* 0x000fea0003800000 */
[----:B------:R-:W2:Y:S01]  /*a550*/  S2UR UR11, SR_CTAID.X ;  /* 0x00000000000b79c3 */ /* 0x000ea20000002500 */
[----:B------:R-:W-:Y:S01]  /*a560*/  ULDC UR4, c[0x0][0x28c] ;  /* 0x0000a30000047ab9 */ /* 0x000fe20000000800 */
[----:B------:R-:W-:Y:S01]  /*a570*/  ELECT P3, URZ, PT ;  /* 0x00000000003f782f */ /* 0x000fe20003860000 */
[----:B------:R-:W-:Y:S01]  /*a580*/  BSSY B0, `(.L_x_67) ;  /* 0x0000030000007945 */ /* 0x000fe20003800000 */
[----:B------:R-:W-:Y:S01]  /*a590*/  UIADD3 UR5, UR4, 0x7f, URZ ;  /* 0x0000007f04057890 */ /* 0x000fe2000fffe03f */
[----:B-1----:R-:W-:Y:S01]  /*a5a0*/  CS2R R2, SRZ ;  /* 0x0000000000027805 */ /* 0x002fe2000001ff00 */
[----:B------:R-:W-:Y:S02]  /*a5b0*/  IMAD.MOV.U32 R7, RZ, RZ, RZ ;  /* 0x000000ffff077224 */ /* 0x000fe400078e00ff */
[----:B------:R-:W-:Y:S01]  /*a5c0*/  USHF.R.S32.HI UR7, URZ, 0x1f, UR5 ;  /* 0x0000001f3f077899 */ /* 0x000fe20008011405 */
[----:B------:R-:W1:Y:S03]  /*a5d0*/  S2UR UR20, SR_CTAID.Y ;  /* 0x00000000001479c3 */ /* 0x000e660000002600 */
[----:B------:R-:W-:-:S04]  /*a5e0*/  ULEA.HI UR7, UR7, UR5, URZ, 0x7 ;  /* 0x0000000507077291 */ /* 0x000fc8000f8f383f */
[----:B------:R-:W-:Y:S01]  /*a5f0*/  USHF.R.S32.HI UR7, URZ, 0x7, UR7 ;  /* 0x000000073f077899 */ /* 0x000fe20008011407 */
[----:B------:R-:W3:Y:S01]  /*a600*/  S2UR UR21, SR_CTAID.Z ;  /* 0x00000000001579c3 */ /* 0x000ee20000002700 */
[----:B--2---:R-:W-:-:S04]  /*a610*/  USHF.L.U32 UR11, UR11, 0x7, URZ ;  /* 0x000000070b0b7899 */ /* 0x004fc8000800063f */
[----:B------:R-:W-:-:S04]  /*a620*/  UIADD3 UR4, UR11, 0xff, URZ ;  /* 0x000000ff0b047890 */ /* 0x000fc8000fffe03f */
[----:B------:R-:W-:-:S04]  /*a630*/  USHF.R.U32.HI UR4, URZ, 0x7, UR4 ;  /* 0x000000073f047899 */ /* 0x000fc80008011604 */
[----:B------:R-:W-:-:S04]  /*a640*/  UISETP.LT.AND UP0, UPT, UR4, UR7, UPT ;  /* 0x000000070400728c */ /* 0x000fc8000bf01270 */
[----:B------:R-:W-:Y:S01]  /*a650*/  USEL UR4, UR4, UR7, UP0 ;  /* 0x0000000704047287 */ /* 0x000fe20008000000 */
[----:B-1-3--:R-:W-:Y:S11]  /*a660*/  @!P3 BRA `(.L_x_68) ;  /* 0x000000000084b947 */ /* 0x00aff60003800000 */
[----:B------:R-:W1:Y:S01]  /*a670*/  S2R R4, SR_CgaCtaId ;  /* 0x0000000000047919 */ /* 0x000e620000008800 */
[----:B------:R-:W-:Y:S02]  /*a680*/  MOV R3, 0x400 ;  /* 0x0000040000037802 */ /* 0x000fe40000000f00 */
[----:B------:R-:W-:Y:S02]  /*a690*/  MOV R5, 0x1 ;  /* 0x0000000100057802 */ /* 0x000fe40000000f00 */
[----:B-1----:R-:W-:Y:S02]  /*a6a0*/  LEA R4, R4, R3, 0x18 ;  /* 0x0000000304047211 */ /* 0x002fe400078ec0ff */
[----:B------:R-:W-:-:S04]  /*a6b0*/  SHF.L.U32 R3, R5, 0x1f, RZ ;  /* 0x0000001f05037819 */ /* 0x000fc800000006ff */
[----:B------:R-:W1:Y:S02]  /*a6c0*/  SYNCS.PHASECHK.TRANS64.TRYWAIT P0, [R4+URZ+0xc060], R3 ;  /* 0x00c06003040075a7 */ /* 0x000e64000800017f */
[----:B-1----:R-:W-:Y:S05]  /*a6d0*/  @!P0 BRA `(.L_x_69) ;  /* 0x0000001000848947 */ /* 0x002fea0003800000 */
.L_x_106:
[----:B------:R-:W-:Y:S01]  /*a6e0*/  ULOP3.LUT UR5, UR6, 0x2, URZ, 0xfc, !UPT ;  /* 0x0000000206057892 */ /* 0x000fe2000f8efc3f */
[----:B-1----:R-:W-:-:S03]  /*a6f0*/  @P2 IMAD.MOV.U32 R3, RZ, RZ, 0x1000 ;  /* 0x00001000ff032424 */ /* 0x002fc600078e00ff */
[----:B------:R-:W-:Y:S01]  /*a700*/  UPRMT UR5, UR5, 0x9910, URZ ;  /* 0x0000991005057896 */ /* 0x000fe2000800003f */
[----:B------:R1:W-:Y:S03]  /*a710*/  @P2 SYNCS.ARRIVE.TRANS64 RZ, [R4+URZ+0xc050], R3 ;  /* 0x00c0500304ff29a7 */ /* 0x0003e6000800003f */
[----:B------:R-:W-:-:S06]  /*a720*/  UISETP.NE.AND UP0, UPT, UR5, 0x2, UPT ;  /* 0x000000020500788c */ /* 0x000fcc000bf05270 */
[----:B------:R-:W-:-:S13]  /*a730*/  PLOP3.LUT P0, PT, PT, PT, UP0, 0x80, 0x0 ;  /* 0x000000000000781c */ /* 0x000fda0003f0f008 */
[----:B-1----:R-:W-:Y:S05]  /*a740*/  @P0 BRA `(.L_x_70) ;  /* 0x0000000000040947 */ /* 0x002fea0003800000 */
[----:B------:R-:W-:Y:S01]  /*a750*/  BPT.TRAP 0x1 ;  /* 0x000000040000795c */ /* 0x000fe20000300000 */
.L_x_70:
[----:B------:R-:W-:-:S04]  /*a760*/  LOP3.LUT P0, RZ, R0, 0x1f, RZ, 0xc0, !PT ;  /* 0x0000001f00ff7812 */ /* 0x000fc8000780c0ff */
[----:B------:R-:W-:-:S13]  /*a770*/  PLOP3.LUT P0, PT, P0, P2, PT, 0x2a, 0x0 ;  /* 0x000000000000781c */ /* 0x000fda0000704572 */
[----:B------:R-:W-:Y:S05]  /*a780*/  @P0 BRA `(.L_x_71) ;  /* 0x0000000000040947 */ /* 0x000fea0003800000 */
[----:B------:R-:W-:Y:S01]  /*a790*/  BPT.TRAP 0x1 ;  /* 0x000000040000795c */ /* 0x000fe20000300000 */
.L_x_71:
[----:B------:R-:W-:Y:S01]  /*a7a0*/  R2UR UR8, R4 ;  /* 0x00000000040872ca */ /* 0x000fe200000e0000 */
[----:B------:R-:W-:Y:S01]  /*a7b0*/  ULDC.64 UR12, c[0x0][0x198] ;  /* 0x00006600000c7ab9 */ /* 0x000fe20000000a00 */
[----:B------:R-:W-:Y:S01]  /*a7c0*/  UMOV UR16, 0x0 ;  /* 0x0000000000107882 */ /* 0x000fe20000000000 */
[----:B------:R-:W-:Y:S01]  /*a7d0*/  UIADD3 UR14, UP0, UR12, 0xf0, URZ ;  /* 0x000000f00c0e7890 */ /* 0x000fe2000ff1e03f */
[----:B------:R-:W-:Y:S01]  /*a7e0*/  IMAD.MOV.U32 R3, RZ, RZ, 0x1 ;  /* 0x00000001ff037424 */ /* 0x000fe200078e00ff */
[----:B------:R-:W-:Y:S01]  /*a7f0*/  UMOV UR17, 0x10000000 ;  /* 0x1000000000117882 */ /* 0x000fe20000000000 */
[----:B------:R-:W-:Y:S01]  /*a800*/  UMOV UR10, URZ ;  /* 0x0000003f000a7c82 */ /* 0x000fe20008000000 */
[----:B------:R-:W-:Y:S01]  /*a810*/  UIADD3.X UR15, URZ, UR13, URZ, UP0, !UPT ;  /* 0x0000000d3f0f7290 */ /* 0x000fe200087fe43f */
[----:B------:R-:W-:Y:S01]  /*a820*/  MOV R7, 0x40 ;  /* 0x0000004000077802 */ /* 0x000fe20000000f00 */
[----:B------:R-:W-:Y:S01]  /*a830*/  UMOV UR12, UR20 ;  /* 0x00000014000c7c82 */ /* 0x000fe20008000000 */
[----:B------:R-:W-:-:S03]  /*a840*/  UMOV UR13, UR21 ;  /* 0x00000015000d7c82 */ /* 0x000fc60008000000 */
[----:B------:R-:W-:-:S09]  /*a850*/  UIADD3 UR9, UR8, 0xc050, URZ ;  /* 0x0000c05008097890 */ /* 0x000fd2000fffe03f */
[----:B------:R1:W-:Y:S02]  /*a860*/  UTMALDG.4D [UR8], [UR14], desc[UR16] ;  /* 0x000010080e0075b4 */ /* 0x0003e40008019000 */
[----:B-1----:R-:W-:Y:S01]  /*a870*/  NOP ;  /* 0x0000000000007918 */ /* 0x002fe20000000000 */
.L_x_68:
[----:B------:R-:W-:Y:S05]  /*a880*/  BSYNC B0 ;  /* 0x0000000000007941 */ /* 0x000fea0003800000 */
.L_x_67:
[----:B------:R-:W-:Y:S01]  /*a890*/  ISETP.LT.AND P4, PT, RZ, UR4, P3 ;  /* 0x00000004ff007c0c */ /* 0x000fe20009f81270 */
[----:B------:R-:W-:-:S12]  /*a8a0*/  BSSY B0, `(.L_x_72) ;  /* 0x0000022000007945 */ /* 0x000fd80003800000 */
[----:B------:R-:W-:Y:S05]  /*a8b0*/  @!P4 BRA `(.L_x_73) ;  /* 0x000000000080c947 */ /* 0x000fea0003800000 */
[----:B------:R-:W1:Y:S01]  /*a8c0*/  S2R R5, SR_CgaCtaId ;  /* 0x0000000000057919 */ /* 0x000e620000008800 */
[----:B------:R-:W-:-:S04]  /*a8d0*/  MOV R2, 0x400 ;  /* 0x0000040000027802 */ /* 0x000fc80000000f00 */
[----:B-1----:R-:W-:Y:S01]  /*a8e0*/  LEA R5, R5, R2, 0x18 ;  /* 0x0000000205057211 */ /* 0x002fe200078ec0ff */
[----:B------:R-:W-:-:S05]  /*a8f0*/  IMAD.MOV.U32 R2, RZ, RZ, 0x1 ;  /* 0x00000001ff027424 */ /* 0x000fca00078e00ff */
[----:B------:R-:W-:-:S04]  /*a900*/  SHF.L.U32 R2, R2, 0x1f, RZ ;  /* 0x0000001f02027819 */ /* 0x000fc800000006ff */
[----:B------:R-:W1:Y:S02]  /*a910*/  SYNCS.PHASECHK.TRANS64.TRYWAIT P0, [R5+URZ+0xc028], R2 ;  /* 0x00c02802050075a7 */ /* 0x000e64000800017f */
[----:B-1----:R-:W-:Y:S05]  /*a920*/  @!P0 BRA `(.L_x_74) ;  /* 0x0000001000048947 */ /* 0x002fea0003800000 */
.L_x_107:
        /* <DEDUP_REMOVED lines=8> */
.L_x_75:
[----:B------:R-:W-:-:S04]  /*a9b0*/  LOP3.LUT P0, RZ, R0, 0x1f, RZ, 0xc0, !PT ;  /* 0x0000001f00ff7812 */ /* 0x000fc8000780c0ff */
[----:B------:R-:W-:-:S13]  /*a9c0*/  PLOP3.LUT P0, PT, P0, P2, PT, 0x2a, 0x0 ;  /* 0x000000000000781c */ /* 0x000fda0000704572 */
[----:B------:R-:W-:Y:S05]  /*a9d0*/  @P0 BRA `(.L_x_76) ;  /* 0x0000000000040947 */ /* 0x000fea0003800000 */
[----:B------:R-:W-:Y:S01]  /*a9e0*/  BPT.TRAP 0x1 ;  /* 0x000000040000795c */ /* 0x000fe20000300000 */
.L_x_76:
[----:B------:R-:W-:Y:S01]  /*a9f0*/  R2UR UR17, R5 ;  /* 0x00000000051172ca */ /* 0x000fe200000e0000 */
[----:B------:R-:W-:Y:S01]  /*aa00*/  ULDC.64 UR8, c[0x0][0x198] ;  /* 0x0000660000087ab9 */ /* 0x000fe20000000a00 */
[----:B------:R-:W-:Y:S01]  /*aa10*/  UMOV UR12, 0x0 ;  /* 0x00000000000c7882 */ /* 0x000fe20000000000 */
[----:B------:R-:W-:Y:S01]  /*aa20*/  UIADD3 UR8, UP0, UR8, 0x1f0, URZ ;  /* 0x000001f008087890 */ /* 0x000fe2000ff1e03f */
[----:B------:R-:W-:Y:S01]  /*aa30*/  MOV R2, 0x1 ;  /* 0x0000000100027802 */ /* 0x000fe20000000f00 */
[----:B------:R-:W-:Y:S01]  /*aa40*/  UMOV UR13, 0x10000000 ;  /* 0x10000000000d7882 */ /* 0x000fe20000000000 */
[----:B------:R-:W-:Y:S01]  /*aa50*/  UMOV UR18, URZ ;  /* 0x0000003f00127c82 */ /* 0x000fe20008000000 */
[----:B------:R-:W-:Y:S01]  /*aa60*/  UIADD3.X UR9, URZ, UR9, URZ, UP0, !UPT ;  /* 0x000000093f097290 */ /* 0x000fe200087fe43f */
[----:B------:R-:W-:-:S05]  /*aa70*/  UMOV UR19, URZ ;  /* 0x0000003f00137c82 */ /* 0x000fca0008000000 */
[----:B------:R-:W-:Y:S02]  /*aa80*/  UIADD3 UR16, UR17, 0x2000, URZ ;  /* 0x0000200011107890 */ /* 0x000fe4000fffe03f */
[----:B------:R-:W-:-:S09]  /*aa90*/  UIADD3 UR17, UR17, 0xc000, URZ ;  /* 0x0000c00011117890 */ /* 0x000fd2000fffe03f */
[----:B------:R1:W-:Y:S02]  /*aaa0*/  UTMALDG.4D [UR16], [UR8], desc[UR12] ;  /* 0x00000c10080075b4 */ /* 0x0003e40008019000 */
[----:B-1----:R-:W-:Y:S01]  /*aab0*/  NOP ;  /* 0x0000000000007918 */ /* 0x002fe20000000000 */
.L_x_73:
[----:B------:R-:W-:Y:S05]  /*aac0*/  BSYNC B0 ;  /* 0x0000000000007941 */ /* 0x000fea0003800000 */
.L_x_72:
[----:B------:R-:W-:Y:S04]  /*aad0*/  BSSY B0, `(.L_x_77) ;  /* 0x0000025000007945 */ /* 0x000fe80003800000 */
[----:B------:R-:W-:Y:S05]  /*aae0*/  @!P3 BRA `(.L_x_78) ;  /* 0x00000000008cb947 */ /* 0x000fea0003800000 */
[----:B------:R-:W1:Y:S01]  /*aaf0*/  S2R R5, SR_CgaCtaId ;  /* 0x0000000000057919 */ /* 0x000e620000008800 */
[----:B------:R-:W-:-:S04]  /*ab00*/  MOV R4, 0x400 ;  /* 0x0000040000047802 */ /* 0x000fc80000000f00 */
[----:B-1----:R-:W-:Y:S01]  /*ab10*/  LEA R6, R5, R4, 0x18 ;  /* 0x0000000405067211 */ /* 0x002fe200078ec0ff */
[----:B------:R-:W-:-:S04]  /*ab20*/  IMAD.MOV.U32 R5, RZ, RZ, 0x1 ;  /* 0x00000001ff057424 */ /* 0x000fc800078e00ff */
[----:B------:R-:W-:Y:S01]  /*ab30*/  IMAD R4, R3, 0x8, R6 ;  /* 0x0000000803047824 */ /* 0x000fe200078e0206 */
[----:B------:R-:W-:-:S04]  /*ab40*/  SHF.L.U32 R5, R5, 0x1f, RZ ;  /* 0x0000001f05057819 */ /* 0x000fc800000006ff */
[----:B------:R-:W1:Y:S02]  /*ab50*/  SYNCS.PHASECHK.TRANS64.TRYWAIT P0, [R4+URZ+0xc060], R5 ;  /* 0x00c06005040075a7 */ /* 0x000e64000800017f */
[----:B-1----:R-:W-:Y:S05]  /*ab60*/  @!P0 BRA `(.L_x_79) ;  /* 0x0000000c00888947 */ /* 0x002fea0003800000 */
.L_x_108:
[----:B------:R-:W-:Y:S01]  /*ab70*/  ULOP3.LUT UR5, UR6, 0x2, URZ, 0xfc, !UPT ;  /* 0x0000000206057892 */ /* 0x000fe2000f8efc3f */
[----:B-1----:R-:W-:-:S03]  /*ab80*/  @P2 MOV R5, 0x1000 ;  /* 0x0000100000052802 */ /* 0x002fc60000000f00 */
[----:B------:R-:W-:Y:S01]  /*ab90*/  UPRMT UR5, UR5, 0x9910, URZ ;  /* 0x0000991005057896 */ /* 0x000fe2000800003f */
[----:B------:R1:W-:Y:S03]  /*aba0*/  @P2 SYNCS.ARRIVE.TRANS64 RZ, [R4+URZ+0xc050], R5 ;  /* 0x00c0500504ff29a7 */ /* 0x0003e6000800003f */
[----:B------:R-:W-:-:S06]  /*abb0*/  UISETP.NE.AND UP0, UPT, UR5, 0x2, UPT ;  /* 0x000000020500788c */ /* 0x000fcc000bf05270 */
[----:B------:R-:W-:-:S13]  /*abc0*/  PLOP3.LUT P0, PT, PT, PT, UP0, 0x80, 0x0 ;  /* 0x000000000000781c */ /* 0x000fda0003f0f008 */
[----:B-1----:R-:W-:Y:S05]  /*abd0*/  @P0 BRA `(.L_x_80) ;  /* 0x0000000000040947 */ /* 0x002fea0003800000 */
[----:B------:R-:W-:Y:S01]  /*abe0*/  BPT.TRAP 0x1 ;  /* 0x000000040000795c */ /* 0x000fe20000300000 */
.L_x_80:
[----:B------:R-:W-:-:S04]  /*abf0*/  LOP3.LUT P0, RZ, R0, 0x1f, RZ, 0xc0, !PT ;  /* 0x0000001f00ff7812 */ /* 0x000fc8000780c0ff */
[----:B------:R-:W-:-:S13]  /*ac00*/  PLOP3.LUT P0, PT, P0, P2, PT, 0x2a, 0x0 ;  /* 0x000000000000781c */ /* 0x000fda0000704572 */
[----:B------:R-:W-:Y:S05]  /*ac10*/  @P0 BRA `(.L_x_81) ;  /* 0x0000000000040947 */ /* 0x000fea0003800000 */
[----:B------:R-:W-:Y:S01]  /*ac20*/  BPT.TRAP 0x1 ;  /* 0x000000040000795c */ /* 0x000fe20000300000 */
.L_x_81:
[----:B------:R-:W-:Y:S01]  /*ac30*/  R2UR UR16, R3 ;  /* 0x00000000031072ca */ /* 0x000fe200000e0000 */
[----:B------:R-:W-:Y:S01]  /*ac40*/  ULDC.64 UR8, c[0x0][0x198] ;  /* 0x0000660000087ab9 */ /* 0x000fe20000000a00 */
[----:B------:R-:W-:Y:S01]  /*ac50*/  R2UR UR5, R6 ;  /* 0x00000000060572ca */ /* 0x000fe200000e0000 */
[----:B------:R-:W-:Y:S01]  /*ac60*/  UIADD3 UR8, UP0, UR8, 0xf0, URZ ;  /* 0x000000f008087890 */ /* 0x000fe2000ff1e03f */
[----:B------:R-:W-:Y:S01]  /*ac70*/  R2UR UR19, R7 ;  /* 0x00000000071372ca */ /* 0x000fe200000e0000 */
[----:B------:R-:W-:Y:S01]  /*ac80*/  UMOV UR12, 0x0 ;  /* 0x00000000000c7882 */ /* 0x000fe20000000000 */
[----:B------:R-:W-:Y:S01]  /*ac90*/  R2UR UR17, R4 ;  /* 0x00000000041172ca */ /* 0x000fe200000e0000 */
[----:B------:R-:W-:Y:S01]  /*aca0*/  UIADD3.X UR9, URZ, UR9, URZ, UP0, !UPT ;  /* 0x000000093f097290 */ /* 0x000fe200087fe43f */
[----:B------:R-:W-:Y:S01]  /*acb0*/  UMOV UR13, 0x10000000 ;  /* 0x10000000000d7882 */ /* 0x000fe20000000000 */
[----:B------:R-:W-:-:S06]  /*acc0*/  UMOV UR18, URZ ;  /* 0x0000003f00127c82 */ /* 0x000fcc0008000000 */
[----:B------:R-:W-:Y:S02]  /*acd0*/  ULEA UR16, UR16, UR5, 0xc ;  /* 0x0000000510107291 */ /* 0x000fe4000f8e603f */
[----:B------:R-:W-:Y:S02]  /*ace0*/  UIADD3 UR19, UR11, UR19, URZ ;  /* 0x000000130b137290 */ /* 0x000fe4000fffe03f */
[----:B------:R-:W-:-:S09]  /*acf0*/  UIADD3 UR17, UR17, 0xc050, URZ ;  /* 0x0000c05011117890 */ /* 0x000fd2000fffe03f */
[----:B------:R1:W-:Y:S02]  /*ad00*/  UTMALDG.4D [UR16], [UR8], desc[UR12] ;  /* 0x00000c10080075b4 */ /* 0x0003e40008019000 */
[----:B-1----:R-:W-:Y:S01]  /*ad10*/  NOP ;  /* 0x0000000000007918 */ /* 0x002fe20000000000 */
.L_x_78:
[----:B------:R-:W-:Y:S05]  /*ad20*/  BSYNC B0 ;  /* 0x0000000000007941 */ /* 0x000fea0003800000 */
.L_x_77:
[----:B------:R-:W-:Y:S01]  /*ad30*/  BSSY B0, `(.L_x_82) ;  /* 0x0000027000007945 */ /* 0x000fe20003800000 */
[----:B------:R-:W-:-:S03]  /*ad40*/  IMAD.MOV.U32 R8, RZ, RZ, RZ ;  /* 0x000000ffff087224 */ /* 0x000fc600078e00ff */
[----:B------:R-:W-:Y:S05]  /*ad50*/  @!P4 BRA `(.L_x_83) ;  /* 0x000000000090c947 */ /* 0x000fea0003800000 */
[----:B------:R-:W1:Y:S01]  /*ad60*/  S2R R4, SR_CgaCtaId ;  /* 0x0000000000047919 */ /* 0x000e620000008800 */
[----:B------:R-:W-:-:S04]  /*ad70*/  MOV R3, 0x400 ;  /* 0x0000040000037802 */ /* 0x000fc80000000f00 */
[----:B-1----:R-:W-:Y:S01]  /*ad80*/  LEA R5, R4, R3, 0x18 ;  /* 0x0000000304057211 */ /* 0x002fe200078ec0ff */
[----:B------:R-:W-:-:S03]  /*ad90*/  IMAD.MOV.U32 R4, RZ, RZ, 0x1 ;  /* 0x00000001ff047424 */ /* 0x000fc600078e00ff */
[----:B------:R-:W-:Y:S02]  /*ada0*/  LEA R3, R2, R5, 0x3 ;  /* 0x0000000502037211 */ /* 0x000fe400078e18ff */
[----:B------:R-:W-:-:S04]  /*adb0*/  SHF.L.U32 R4, R4, 0x1f, RZ ;  /* 0x0000001f04047819 */ /* 0x000fc800000006ff */
[----:B------:R-:W1:Y:S02]  /*adc0*/  SYNCS.PHASECHK.TRANS64.TRYWAIT P0, [R3+URZ+0xc028], R4 ;  /* 0x00c02804030075a7 */ /* 0x000e64000800017f */
[----:B-1----:R-:W-:Y:S05]  /*add0*/  @!P0 BRA `(.L_x_84) ;  /* 0x0000000c00008947 */ /* 0x002fea0003800000 */
.L_x_109:
        /* <DEDUP_REMOVED lines=8> */
.L_x_85:
[----:B------:R-:W-:-:S04]  /*ae60*/  LOP3.LUT P0, RZ, R0, 0x1f, RZ, 0xc0, !PT ;  /* 0x0000001f00ff7812 */ /* 0x000fc8000780c0ff */
[----:B------:R-:W-:-:S13]  /*ae70*/  PLOP3.LUT P0, PT, P0, P2, PT, 0x2a, 0x0 ;  /* 0x000000000000781c */ /* 0x000fda0000704572 */
[----:B------:R-:W-:Y:S05]  /*ae80*/  @P0 BRA `(.L_x_86) ;  /* 0x0000000000040947 */ /* 0x000fea0003800000 */
[----:B------:R-:W-:Y:S01]  /*ae90*/  BPT.TRAP 0x1 ;  /* 0x000000040000795c */ /* 0x000fe20000300000 */
.L_x_86:
[C---:B------:R-:W-:Y:S01]  /*aea0*/  IMAD R5, R2.reuse, 0x2000, R5 ;  /* 0x0000200002057824 */ /* 0x040fe200078e0205 */
[----:B------:R-:W-:Y:S01]  /*aeb0*/  R2UR UR17, R3 ;  /* 0x00000000031172ca */ /* 0x000fe200000e0000 */
[----:B------:R-:W-:Y:S01]  /*aec0*/  ULDC.64 UR8, c[0x0][0x198] ;  /* 0x0000660000087ab9 */ /* 0x000fe20000000a00 */
[----:B------:R-:W-:Y:S01]  /*aed0*/  UMOV UR12, 0x0 ;  /* 0x00000000000c7882 */ /* 0x000fe20000000000 */
[----:B------:R-:W-:Y:S01]  /*aee0*/  UIADD3 UR8, UP0, UR8, 0x2f0, URZ ;  /* 0x000002f008087890 */ /* 0x000fe2000ff1e03f */
[----:B------:R-:W-:Y:S01]  /*aef0*/  R2UR UR16, R5 ;  /* 0x00000000051072ca */ /* 0x000fe200000e0000 */
[----:B------:R-:W-:Y:S01]  /*af00*/  UMOV UR13, 0x10000000 ;  /* 0x10000000000d7882 */ /* 0x000fe20000000000 */
[----:B------:R-:W-:Y:S01]  /*af10*/  UMOV UR18, URZ ;  /* 0x0000003f00127c82 */ /* 0x000fe20008000000 */
[----:B------:R-:W-:Y:S01]  /*af20*/  UIADD3.X UR9, URZ, UR9, URZ, UP0, !UPT ;  /* 0x000000093f097290 */ /* 0x000fe200087fe43f */
[----:B------:R-:W-:Y:S01]  /*af30*/  MOV R8, 0x1 ;  /* 0x0000000100087802 */ /* 0x000fe20000000f00 */
[----:B------:R-:W-:Y:S01]  /*af40*/  UMOV UR19, URZ ;  /* 0x0000003f00137c82 */ /* 0x000fe20008000000 */
[----:B------:R-:W-:-:S03]  /*af50*/  VIADD R2, R2, 0x1 ;  /* 0x0000000102027836 */ /* 0x000fc60000000000 */
[----:B------:R-:W-:-:S04]  /*af60*/  UIADD3 UR17, UR17, 0xc000, URZ ;  /* 0x0000c00011117890 */ /* 0x000fc8000fffe03f */
[----:B------:R-:W-:-:S09]  /*af70*/  UIADD3 UR16, UR16, 0x2000, URZ ;  /* 0x0000200010107890 */ /* 0x000fd2000fffe03f */
[----:B------:R1:W-:Y:S02]  /*af80*/  UTMALDG.4D [UR16], [UR8], desc[UR12] ;  /* 0x00000c10080075b4 */ /* 0x0003e40008019000 */
[----:B-1----:R-:W-:Y:S01]  /*af90*/  NOP ;  /* 0x0000000000007918 */ /* 0x002fe20000000000 */
.L_x_83:
[----:B------:R-:W-:Y:S05]  /*afa0*/  BSYNC B0 ;  /* 0x0000000000007941 */ /* 0x000fea0003800000 */
.L_x_82:
[----:B------:R-:W-:-:S05]  /*afb0*/  IMAD.U32 R3, RZ, RZ, UR4 ;  /* 0x00000004ff037e24 */ /* 0x000fca000f8e00ff */
[----:B------:R-:W-:-:S13]  /*afc0*/  ISETP.GE.AND P0, PT, R3, 0x2, PT ;  /* 0x000000020300780c */ /* 0x000fda0003f06270 */
[----:B------:R-:W-:Y:S05]  /*afd0*/  @!P0 EXIT ;  /* 0x000000000000894d */ /* 0x000fea0003800000 */
[----:B------:R-:W-:Y:S01]  /*afe0*/  USHF.L.U32 UR5, UR4, 0x1, URZ ;  /* 0x0000000104057899 */ /* 0x000fe2000800063f */
[----:B------:R-:W-:Y:S01]  /*aff0*/  LOP3.LUT P0, RZ, R0, 0x1f, RZ, 0xc0, !PT ;  /* 0x0000001f00ff7812 */ /* 0x000fe2000780c0ff */
[----:B------:R-:W-:Y:S01]  /*b000*/  BSSY B0, `(.L_x_87) ;  /* 0x0000057000007945 */ /* 0x000fe20003800000 */
[----:B------:R-:W-:Y:S01]  /*b010*/  MOV R3, UR6 ;  /* 0x0000000600037c02 */ /* 0x000fe20008000f00 */
[----:B------:R-:W-:Y:S01]  /*b020*/  IMAD.MOV.U32 R0, RZ, RZ, 0x1 ;  /* 0x00000001ff007424 */ /* 0x000fe200078e00ff */
[----:B------:R-:W-:Y:S01]  /*b030*/  PLOP3.LUT P0, PT, P0, P2, PT, 0x2a, 0x0 ;  /* 0x000000000000781c */ /* 0x000fe20000704572 */
[----:B------:R-:W-:Y:S01]  /*b040*/  IMAD.U32 R9, RZ, RZ, UR5 ;  /* 0x00000005ff097e24 */ /* 0x000fe2000f8e00ff */
[----:B------:R-:W-:-:S11]  /*b050*/  LOP3.LUT R3, R3, 0x2, RZ, 0xfc, !PT ;  /* 0x0000000203037812 */ /* 0x000fd600078efcff */
.L_x_98:
[----:B------:R-:W-:Y:S04]  /*b060*/  BSSY B1, `(.L_x_88) ;  /* 0x0000025000017945 */ /* 0x000fe80003800000 */
[----:B------:R-:W-:Y:S05]  /*b070*/  @!P3 BRA `(.L_x_89) ;  /* 0x00000000008cb947 */ /* 0x000fea0003800000 */
[----:B------:R-:W1:Y:S01]  /*b080*/  S2R R5, SR_CgaCtaId ;  /* 0x0000000000057919 */ /* 0x000e620000008800 */
[----:B------:R-:W-:-:S04]  /*b090*/  MOV R4, 0x400 ;  /* 0x0000040000047802 */ /* 0x000fc80000000f00 */
[----:B-1----:R-:W-:Y:S02]  /*b0a0*/  LEA R5, R5, R4, 0x18 ;  /* 0x0000000405057211 */ /* 0x002fe400078ec0ff */
[----:B------:R-:W-:Y:S02]  /*b0b0*/  SHF.L.U32 R4, R0, 0x1f, RZ ;  /* 0x0000001f00047819 */ /* 0x000fe400000006ff */
[----:B------:R-:W-:-:S04]  /*b0c0*/  LEA R7, R2, R5, 0x3 ;  /* 0x0000000502077211 */ /* 0x000fc800078e18ff */
[----:B------:R-:W1:Y:S02]  /*b0d0*/  SYNCS.PHASECHK.TRANS64.TRYWAIT P4, [R7+URZ+0xc028], R4 ;  /* 0x00c02804070075a7 */ /* 0x000e64000808017f */
[----:B-1----:R-:W-:Y:S05]  /*b0e0*/  @!P4 BRA `(.L_x_90) ;  /* 0x000000080050c947 */ /* 0x002fea0003800000 */
.L_x_110:
[----:B-1----:R-:W-:-:S04]  /*b0f0*/  @P2 IMAD.MOV.U32 R4, RZ, RZ, 0x2000 ;  /* 0x00002000ff042424 */ /* 0x002fc800078e00ff */
[----:B------:R1:W-:Y:S02]  /*b100*/  @P2 SYNCS.ARRIVE.TRANS64 RZ, [R7+URZ+0xc000], R4 ;  /* 0x00c0000407ff29a7 */ /* 0x0003e4000800003f */
[----:B-1----:R-:W-:-:S04]  /*b110*/  PRMT R4, R3, 0x9910, RZ ;  /* 0x0000991003047816 */ /* 0x002fc800000000ff */
[----:B------:R-:W-:-:S13]  /*b120*/  ISETP.NE.AND P4, PT, R4, 0x2, PT ;  /* 0x000000020400780c */ /* 0x000fda0003f85270 */
[----:B------:R-:W-:Y:S05]  /*b130*/  @P4 BRA `(.L_x_91) ;  /* 0x0000000000044947 */ /* 0x000fea0003800000 */
[----:B------:R-:W-:Y:S01]  /*b140*/  BPT.TRAP 0x1 ;  /* 0x000000040000795c */ /* 0x000fe20000300000 */
.L_x_91:
[----:B------:R-:W-:Y:S05]  /*b150*/  @P0 BRA `(.L_x_92) ;  /* 0x0000000000040947 */ /* 0x000fea0003800000 */
[----:B------:R-:W-:Y:S01]  /*b160*/  BPT.TRAP 0x1 ;  /* 0x000000040000795c */ /* 0x000fe20000300000 */
.L_x_92:
[----:B------:R-:W-:Y:S01]  /*b170*/  IMAD R5, R2, 0x2000, R5 ;  /* 0x0000200002057824 */ /* 0x000fe200078e0205 */
[----:B------:R-:W-:Y:S01]  /*b180*/  R2UR UR17, R7 ;  /* 0x00000000071172ca */ /* 0x000fe200000e0000 */
[----:B------:R-:W-:Y:S01]  /*b190*/  ULDC.64 UR8, c[0x0][0x198] ;  /* 0x0000660000087ab9 */ /* 0x000fe20000000a00 */
[----:B------:R-:W-:Y:S01]  /*b1a0*/  R2UR UR19, R8 ;  /* 0x00000000081372ca */ /* 0x000fe200000e0000 */
[----:B------:R-:W-:Y:S01]  /*b1b0*/  UIADD3 UR8, UP0, UR8, 0x1f0, URZ ;  /* 0x000001f008087890 */ /* 0x000fe2000ff1e03f */
[----:B------:R-:W-:Y:S01]  /*b1c0*/  R2UR UR16, R5 ;  /* 0x00000000051072ca */ /* 0x000fe200000e0000 */
[----:B------:R-:W-:Y:S01]  /*b1d0*/  UMOV UR12, 0x0 ;  /* 0x00000000000c7882 */ /* 0x000fe20000000000 */
[----:B------:R-:W-:Y:S01]  /*b1e0*/  UMOV UR13, 0x10000000 ;  /* 0x10000000000d7882 */ /* 0x000fe20000000000 */
[----:B------:R-:W-:Y:S01]  /*b1f0*/  UIADD3.X UR9, URZ, UR9, URZ, UP0, !UPT ;  /* 0x000000093f097290 */ /* 0x000fe200087fe43f */
[----:B------:R-:W-:Y:S01]  /*b200*/  IADD3 R2, R2, 0x1, RZ ;  /* 0x0000000102027810 */ /* 0x000fe20007ffe0ff */
[----:B------:R-:W-:-:S03]  /*b210*/  UMOV UR18, URZ ;  /* 0x0000003f00127c82 */ /* 0x000fc60008000000 */
[C---:B------:R-:W-:Y:S01]  /*b220*/  ISETP.NE.AND P4, PT, R2.reuse, 0x5, PT ;  /* 0x000000050200780c */ /* 0x040fe20003f85270 */
[----:B------:R-:W-:Y:S02]  /*b230*/  UIADD3 UR17, UR17, 0xc000, URZ ;  /* 0x0000c00011117890 */ /* 0x000fe4000fffe03f */
[----:B------:R-:W-:Y:S01]  /*b240*/  USHF.L.U32 UR19, UR19, 0x7, URZ ;  /* 0x0000000713137899 */ /* 0x000fe2000800063f */
[----:B------:R-:W-:Y:S01]  /*b250*/  SEL R5, RZ, 0x1, P4 ;  /* 0x00000001ff057807 */ /* 0x000fe20002000000 */
[----:B------:R-:W-:Y:S01]  /*b260*/  UIADD3 UR16, UR16, 0x2000, URZ ;  /* 0x0000200010107890 */ /* 0x000fe2000fffe03f */
[----:B------:R-:W-:Y:S02]  /*b270*/  SEL R2, R2, RZ, P4 ;  /* 0x000000ff02027207 */ /* 0x000fe40002000000 */
[----:B------:R-:W-:-:S06]  /*b280*/  LOP3.LUT R0, R0, R5, RZ, 0x3c, !PT ;  /* 0x0000000500007212 */ /* 0x000fcc00078e3cff */
[----:B------:R1:W-:Y:S02]  /*b290*/  UTMALDG.4D [UR16], [UR8], desc[UR12] ;  /* 0x00000c10080075b4 */ /* 0x0003e40008019000 */
[----:B-1----:R-:W-:Y:S01]  /*b2a0*/  NOP ;  /* 0x0000000000007918 */ /* 0x002fe20000000000 */
.L_x_89:
[----:B------:R-:W-:Y:S05]  /*b2b0*/  BSYNC B1 ;  /* 0x0000000000017941 */ /* 0x000fea0003800000 */
.L_x_88:
[----:B------:R-:W-:Y:S01]  /*b2c0*/  ISETP.LT.OR P4, PT, R9, 0x4, !P3 ;  /* 0x000000040900780c */ /* 0x000fe20005f81670 */
[----:B------:R-:W-:-:S12]  /*b2d0*/  BSSY B1, `(.L_x_93) ;  /* 0x0000026000017945 */ /* 0x000fd80003800000 */
[----:B------:R-:W-:Y:S05]  /*b2e0*/  @P4 BRA `(.L_x_94) ;  /* 0x0000000000904947 */ /* 0x000fea0003800000 */
[----:B------:R-:W1:Y:S01]  /*b2f0*/  S2R R5, SR_CgaCtaId ;  /* 0x0000000000057919 */ /* 0x000e620000008800 */
[----:B------:R-:W-:Y:S02]  /*b300*/  MOV R4, 0x400 ;  /* 0x0000040000047802 */ /* 0x000fe40000000f00 */
[----:B------:R-:W-:Y:S02]  /*b310*/  SHF.L.U32 R7, R0, 0x1f, RZ ;  /* 0x0000001f00077819 */ /* 0x000fe400000006ff */
[----:B-1----:R-:W-:-:S05]  /*b320*/  LEA R5, R5, R4, 0x18 ;  /* 0x0000000405057211 */ /* 0x002fca00078ec0ff */
[----:B------:R-:W-:-:S04]  /*b330*/  IMAD R4, R2, 0x8, R5 ;  /* 0x0000000802047824 */ /* 0x000fc800078e0205 */
[----:B------:R-:W1:Y:S02]  /*b340*/  SYNCS.PHASECHK.TRANS64.TRYWAIT P4, [R4+URZ+0xc028], R7 ;  /* 0x00c02807040075a7 */ /* 0x000e64000808017f */
[----:B-1----:R-:W-:Y:S05]  /*b350*/  @!P4 BRA `(.L_x_95) ;  /* 0x0000000400c8c947 */ /* 0x002fea0003800000 */
.L_x_111:
[----:B------:R-:W-:Y:S01]  /*b360*/  PRMT R6, R3, 0x9910, RZ ;  /* 0x0000991003067816 */ /* 0x000fe200000000ff */
[----:B-1----:R-:W-:-:S03]  /*b370*/  @P1 IMAD.MOV.U32 R7, RZ, RZ, 0x2000 ;  /* 0x00002000ff071424 */ /* 0x002fc600078e00ff */
[----:B------:R-:W-:Y:S01]  /*b380*/  ISETP.NE.AND P4, PT, R6, 0x2, PT ;  /* 0x000000020600780c */ /* 0x000fe20003f85270 */
[----:B------:R1:W-:-:S12]  /*b390*/  @P1 SYNCS.ARRIVE.TRANS64 RZ, [R4+URZ+0xc000], R7 ;  /* 0x00c0000704ff19a7 */ /* 0x0003d8000800003f */
[----:B-1----:R-:W-:Y:S05]  /*b3a0*/  @P4 BRA `(.L_x_96) ;  /* 0x0000000000044947 */ /* 0x002fea0003800000 */
[----:B------:R-:W-:Y:S01]  /*b3b0*/  BPT.TRAP 0x1 ;  /* 0x000000040000795c */ /* 0x000fe20000300000 */
.L_x_96:
[----:B------:R-:W-:Y:S05]  /*b3c0*/  @P0 BRA `(.L_x_97) ;  /* 0x0000000000040947 */ /* 0x000fea0003800000 */
[----:B------:R-:W-:Y:S01]  /*b3d0*/  BPT.TRAP 0x1 ;  /* 0x000000040000795c */ /* 0x000fe20000300000 */
.L_x_97:
[----:B------:R-:W-:Y:S01]  /*b3e0*/  LEA R5, R2, R5, 0xd ;  /* 0x0000000502057211 */ /* 0x000fe200078e68ff */
[----:B------:R-:W-:Y:S01]  /*b3f0*/  ULDC.64 UR8, c[0x0][0x198] ;  /* 0x0000660000087ab9 */ /* 0x000fe20000000a00 */
[----:B------:R-:W-:Y:S01]  /*b400*/  R2UR UR17, R4 ;  /* 0x00000000041172ca */ /* 0x000fe200000e0000 */
[----:B------:R-:W-:Y:S01]  /*b410*/  UIADD3 UR8, UP0, UR8, 0x2f0, URZ ;  /* 0x000002f008087890 */ /* 0x000fe2000ff1e03f */
[----:B------:R-:W-:Y:S01]  /*b420*/  R2UR UR16, R5 ;  /* 0x00000000051072ca */ /* 0x000fe200000e0000 */
[----:B------:R-:W-:Y:S01]  /*b430*/  UMOV UR12, 0x0 ;  /* 0x00000000000c7882 */ /* 0x000fe20000000000 */
[----:B------:R-:W-:Y:S01]  /*b440*/  R2UR UR19, R8 ;  /* 0x00000000081372ca */ /* 0x000fe200000e0000 */
[----:B------:R-:W-:Y:S01]  /*b450*/  UIADD3.X UR9, URZ, UR9, URZ, UP0, !UPT ;  /* 0x000000093f097290 */ /* 0x000fe200087fe43f */
[----:B------:R-:W-:Y:S01]  /*b460*/  VIADD R2, R2, 0x1 ;  /* 0x0000000102027836 */ /* 0x000fe20000000000 */
[----:B------:R-:W-:Y:S01]  /*b470*/  UMOV UR13, 0x10000000 ;  /* 0x10000000000d7882 */ /* 0x000fe20000000000 */
[----:B------:R-:W-:Y:S01]  /*b480*/  UMOV UR18, URZ ;  /* 0x0000003f00127c82 */ /* 0x000fe20008000000 */
[----:B------:R-:W-:-:S02]  /*b490*/  IADD3 R8, R8, 0x1, RZ ;  /* 0x0000000108087810 */ /* 0x000fc40007ffe0ff */
[C---:B------:R-:W-:Y:S02]  /*b4a0*/  ISETP.NE.AND P4, PT, R2.reuse, 0x5, PT ;  /* 0x000000050200780c */ /* 0x040fe40003f85270 */
[----:B------:R-:W-:Y:S02]  /*b4b0*/  UIADD3 UR17, UR17, 0xc000, URZ ;  /* 0x0000c00011117890 */ /* 0x000fe4000fffe03f */
[----:B------:R-:W-:Y:S01]  /*b4c0*/  UIADD3 UR16, UR16, 0x2000, URZ ;  /* 0x0000200010107890 */ /* 0x000fe2000fffe03f */
[----:B------:R-:W-:Y:S01]  /*b4d0*/  SEL R5, RZ, 0x1, P4 ;  /* 0x00000001ff057807 */ /* 0x000fe20002000000 */
[----:B------:R-:W-:Y:S01]  /*b4e0*/  USHF.L.U32 UR19, UR19, 0x7, URZ ;  /* 0x0000000713137899 */ /* 0x000fe2000800063f */
[----:B------:R-:W-:Y:S02]  /*b4f0*/  SEL R2, R2, RZ, P4 ;  /* 0x000000ff02027207 */ /* 0x000fe40002000000 */
[----:B------:R-:W-:-:S06]  /*b500*/  LOP3.LUT R0, R0, R5, RZ, 0x3c, !PT ;  /* 0x0000000500007212 */ /* 0x000fcc00078e3cff */
[----:B------:R1:W-:Y:S02]  /*b510*/  UTMALDG.4D [UR16], [UR8], desc[UR12] ;  /* 0x00000c10080075b4 */ /* 0x0003e40008019000 */
[----:B-1----:R-:W-:Y:S01]  /*b520*/  NOP ;  /* 0x0000000000007918 */ /* 0x002fe20000000000 */
.L_x_94:
[----:B------:R-:W-:Y:S05]  /*b530*/  BSYNC B1 ;  /* 0x0000000000017941 */ /* 0x000fea0003800000 */
.L_x_93:
[C---:B------:R-:W-:Y:S01]  /*b540*/  ISETP.GT.AND P4, PT, R9.reuse, 0x4, PT ;  /* 0x000000040900780c */ /* 0x040fe20003f84270 */
[----:B------:R-:W-:-:S12]  /*b550*/  VIADD R9, R9, 0xfffffffe ;  /* 0xfffffffe09097836 */ /* 0x000fd80000000000 */
[----:B------:R-:W-:Y:S05]  /*b560*/  @P4 BRA `(.L_x_98) ;  /* 0xfffffff800bc4947 */ /* 0x000fea000383ffff */
[----:B------:R-:W-:Y:S05]  /*b570*/  BSYNC B0 ;  /* 0x0000000000007941 */ /* 0x000fea0003800000 */
.L_x_87:
[----:B------:R-:W-:Y:S05]  /*b580*/  EXIT ;  /* 0x000000000000794d */ /* 0x000fea0003800000 */
.L_x_15:
[----:B-1----:R-:W-:-:S04]  /*b590*/  MOV R2, UR9 ;  /* 0x0000000900027c02 */ /* 0x002fc80008000f00 */
[----:B------:R1:W2:Y:S03]  /*b5a0*/  SYNCS.PHASECHK.TRANS64.TRYWAIT P1, [R2+URZ+0xc050], R9 ;  /* 0x00c05009020075a7 */ /* 0x0002a6000802017f */
[----:B--2---:R-:W-:Y:S05]  /*b5b0*/  @!P1 NANOSLEEP.SYNCS 0x989680 ;  /* 0x009896800000995d */ /* 0x004fea0003900000 */
[----:B------:R-:W2:Y:S02]  /*b5c0*/  @!P1 SYNCS.PHASECHK.TRANS64 P1, [R2+URZ+0xc050], R9 ;  /* 0x00c05009020095a7 */ /* 0x000ea4000802007f */
[----:B--2---:R-:W-:Y:S05]  /*b5d0*/  @!P1 BRA `(.L_x_15) ;  /* 0xfffffffc00ec9947 */ /* 0x004fea000383ffff */
[----:B------:R-:W-:Y:S05]  /*b5e0*/  BRA `(.L_x_99) ;  /* 0xffffff5800307947 */ /* 0x000fea000383ffff */
.L_x_17:
[----:B-1----:R-:W-:-:S04]  /*b5f0*/  IMAD.U32 R2, RZ, RZ, UR38 ;  /* 0x00000026ff027e24 */ /* 0x002fc8000f8e00ff */
[----:B------:R1:W2:Y:S03]  /*b600*/  SYNCS.PHASECHK.TRANS64.TRYWAIT P1, [R2+URZ+0xc000], R9 ;  /* 0x00c00009020075a7 */ /* 0x0002a6000802017f */
[----:B--2---:R-:W-:Y:S05]  /*b610*/  @!P1 NANOSLEEP.SYNCS 0x989680 ;  /* 0x009896800000995d */ /* 0x004fea0003900000 */
[----:B------:R-:W2:Y:S02]  /*b620*/  @!P1 SYNCS.PHASECHK.TRANS64 P1, [R2+URZ+0xc000], R9 ;  /* 0x00c00009020095a7 */ /* 0x000ea4000802007f */
[----:B--2---:R-:W-:Y:S05]  /*b630*/  @!P1 BRA `(.L_x_17) ;  /* 0xfffffffc00ec9947 */ /* 0x004fea000383ffff */
[----:B------:R-:W-:Y:S05]  /*b640*/  BRA `(.L_x_100) ;  /* 0xffffff5800347947 */ /* 0x000fea000383ffff */
.L_x_18:
[----:B-1----:R-:W-:-:S04]  /*b650*/  MOV R3, UR16 ;  /* 0x0000001000037c02 */ /* 0x002fc80008000f00 */
[----:B------:R1:W2:Y:S03]  /*b660*/  SYNCS.PHASECHK.TRANS64.TRYWAIT P1, [R3+URZ+-0x8], R2 ;  /* 0xfffff802030075a7 */ /* 0x0002a6000802017f */
[----:B--2---:R-:W-:Y:S05]  /*b670*/  @!P1 NANOSLEEP.SYNCS 0x989680 ;  /* 0x009896800000995d */ /* 0x004fea0003900000 */
[----:B------:R-:W2:Y:S02]  /*b680*/  @!P1 SYNCS.PHASECHK.TRANS64 P1, [R3+URZ+-0x8], R2 ;  /* 0xfffff802030095a7 */ /* 0x000ea4000802007f */
[----:B--2---:R-:W-:Y:S05]  /*b690*/  @!P1 BRA `(.L_x_18) ;  /* 0xfffffffc00ec9947 */ /* 0x004fea000383ffff */
[----:B------:R-:W-:Y:S05]  /*b6a0*/  BRA `(.L_x_101) ;  /* 0xffffff58003c7947 */ /* 0x000fea000383ffff */
.L_x_20:
[----:B-1----:R-:W-:-:S04]  /*b6b0*/  IMAD.U32 R10, RZ, RZ, UR38 ;  /* 0x00000026ff0a7e24 */ /* 0x002fc8000f8e00ff */
[----:B------:R1:W2:Y:S03]  /*b6c0*/  SYNCS.PHASECHK.TRANS64.TRYWAIT P1, [R10+URZ+0xc008], R9 ;  /* 0x00c008090a0075a7 */ /* 0x0002a6000802017f */
[----:B--2---:R-:W-:Y:S05]  /*b6d0*/  @!P1 NANOSLEEP.SYNCS 0x989680 ;  /* 0x009896800000995d */ /* 0x004fea0003900000 */
[----:B------:R-:W2:Y:S02]  /*b6e0*/  @!P1 SYNCS.PHASECHK.TRANS64 P1, [R10+URZ+0xc008], R9 ;  /* 0x00c008090a0095a7 */ /* 0x000ea4000802007f */
[----:B--2---:R-:W-:Y:S05]  /*b6f0*/  @!P1 BRA `(.L_x_20) ;  /* 0xfffffffc00ec9947 */ /* 0x004fea000383ffff */
[----:B------:R-:W-:Y:S05]  /*b700*/  BRA `(.L_x_102) ;  /* 0xffffff8000687947 */ /* 0x000fea000383ffff */
.L_x_25:
[----:B-1----:R-:W-:-:S04]  /*b710*/  MOV R6, UR6 ;  /* 0x0000000600067c02 */ /* 0x002fc80008000f00 */
[----:B------:R1:W2:Y:S03]  /*b720*/  SYNCS.PHASECHK.TRANS64.TRYWAIT P2, [R6+URZ+0xc000], R5 ;  /* 0x00c00005060075a7 */ /* 0x0002a6000804017f */
[----:B--2---:R-:W-:Y:S05]  /*b730*/  @!P2 NANOSLEEP.SYNCS 0x989680 ;  /* 0x009896800000a95d */ /* 0x004fea0003900000 */
[----:B------:R-:W2:Y:S02]  /*b740*/  @!P2 SYNCS.PHASECHK.TRANS64 P2, [R6+URZ+0xc000], R5 ;  /* 0x00c000050600a5a7 */ /* 0x000ea4000804007f */
[----:B--2---:R-:W-:Y:S05]  /*b750*/  @!P2 BRA `(.L_x_25) ;  /* 0xfffffffc00eca947 */ /* 0x004fea000383ffff */
[----:B------:R-:W-:Y:S05]  /*b760*/  BRA `(.L_x_103) ;  /* 0xffffff8400647947 */ /* 0x000fea000383ffff */
.L_x_29:
[----:B-1----:R-:W-:-:S04]  /*b770*/  IMAD.U32 R10, RZ, RZ, UR6 ;  /* 0x00000006ff0a7e24 */ /* 0x002fc8000f8e00ff */
[----:B------:R1:W2:Y:S03]  /*b780*/  SYNCS.PHASECHK.TRANS64.TRYWAIT P2, [R10+URZ+0xc000], R13 ;  /* 0x00c0000d0a0075a7 */ /* 0x0002a6000804017f */
[----:B--2---:R-:W-:Y:S05]  /*b790*/  @!P2 NANOSLEEP.SYNCS 0x989680 ;  /* 0x009896800000a95d */ /* 0x004fea0003900000 */
[----:B------:R-:W2:Y:S02]  /*b7a0*/  @!P2 SYNCS.PHASECHK.TRANS64 P2, [R10+URZ+0xc000], R13 ;  /* 0x00c0000d0a00a5a7 */ /* 0x000ea4000804007f */
[----:B--2---:R-:W-:Y:S05]  /*b7b0*/  @!P2 BRA `(.L_x_29) ;  /* 0xfffffffc00eca947 */ /* 0x004fea000383ffff */
[----:B------:R-:W-:Y:S05]  /*b7c0*/  BRA `(.L_x_28) ;  /* 0xffffffa400d47947 */ /* 0x000fea000383ffff */
.L_x_37:
[----:B-1----:R-:W-:-:S04]  /*b7d0*/  MOV R6, UR6 ;  /* 0x0000000600067c02 */ /* 0x002fc80008000f00 */
[----:B------:R1:W2:Y:S03]  /*b7e0*/  SYNCS.PHASECHK.TRANS64.TRYWAIT P2, [R6+URZ+0xc000], R5 ;  /* 0x00c00005060075a7 */ /* 0x0002a6000804017f */
[----:B--2---:R-:W-:Y:S05]  /*b7f0*/  @!P2 NANOSLEEP.SYNCS 0x989680 ;  /* 0x009896800000a95d */ /* 0x004fea0003900000 */
[----:B------:R-:W2:Y:S02]  /*b800*/  @!P2 SYNCS.PHASECHK.TRANS64 P2, [R6+URZ+0xc000], R5 ;  /* 0x00c000050600a5a7 */ /* 0x000ea4000804007f */
[----:B--2---:R-:W-:Y:S05]  /*b810*/  @!P2 BRA `(.L_x_37) ;  /* 0xfffffffc00eca947 */ /* 0x004fea000383ffff */
[----:B------:R-:W-:Y:S05]  /*b820*/  BRA `(.L_x_104) ;  /* 0xffffffac00107947 */ /* 0x000fea000383ffff */
.L_x_41:
[----:B-1----:R-:W-:-:S04]  /*b830*/  IMAD.U32 R11, RZ, RZ, UR6 ;  /* 0x00000006ff0b7e24 */ /* 0x002fc8000f8e00ff */
[----:B------:R1:W2:Y:S03]  /*b840*/  SYNCS.PHASECHK.TRANS64.TRYWAIT P2, [R11+URZ+0xc000], R10 ;  /* 0x00c0000a0b0075a7 */ /* 0x0002a6000804017f */
[----:B--2---:R-:W-:Y:S05]  /*b850*/  @!P2 NANOSLEEP.SYNCS 0x989680 ;  /* 0x009896800000a95d */ /* 0x004fea0003900000 */
[----:B------:R-:W2:Y:S02]  /*b860*/  @!P2 SYNCS.PHASECHK.TRANS64 P2, [R11+URZ+0xc000], R10 ;  /* 0x00c0000a0b00a5a7 */ /* 0x000ea4000804007f */
[----:B--2---:R-:W-:Y:S05]  /*b870*/  @!P2 BRA `(.L_x_41) ;  /* 0xfffffffc00eca947 */ /* 0x004fea000383ffff */
[----:B------:R-:W-:Y:S05]  /*b880*/  BRA `(.L_x_40) ;  /* 0xffffffd400fc7947 */ /* 0x000fea000383ffff */
.L_x_57:
[----:B-1----:R-:W-:-:S04]  /*b890*/  MOV R3, UR16 ;  /* 0x0000001000037c02 */ /* 0x002fc80008000f00 */
[----:B------:R1:W2:Y:S03]  /*b8a0*/  SYNCS.PHASECHK.TRANS64.TRYWAIT P0, [R3+URZ+0x8], R0 ;  /* 0x00000800030075a7 */ /* 0x0002a6000800017f */
[----:B--2---:R-:W-:Y:S05]  /*b8b0*/  @!P0 NANOSLEEP.SYNCS 0x989680 ;  /* 0x009896800000895d */ /* 0x004fea0003900000 */
[----:B------:R-:W2:Y:S02]  /*b8c0*/  @!P0 SYNCS.PHASECHK.TRANS64 P0, [R3+URZ+0x8], R0 ;  /* 0x00000800030085a7 */ /* 0x000ea4000800007f */
[----:B--2---:R-:W-:Y:S05]  /*b8d0*/  @!P0 BRA `(.L_x_57) ;  /* 0xfffffffc00ec8947 */ /* 0x004fea000383ffff */
[----:B------:R-:W-:Y:S05]  /*b8e0*/  BRA `(.L_x_105) ;  /* 0xffffffe000607947 */ /* 0x000fea000383ffff */
.L_x_69:
[----:B-1----:R1:W2:Y:S02]  /*b8f0*/  SYNCS.PHASECHK.TRANS64.TRYWAIT P0, [R4+URZ+0xc060], R3 ;  /* 0x00c06003040075a7 */ /* 0x0022a4000800017f */
[----:B--2---:R-:W-:Y:S05]  /*b900*/  @!P0 NANOSLEEP.SYNCS 0x989680 ;  /* 0x009896800000895d */ /* 0x004fea0003900000 */
[----:B------:R-:W2:Y:S02]  /*b910*/  @!P0 SYNCS.PHASECHK.TRANS64 P0, [R4+URZ+0xc060], R3 ;  /* 0x00c06003040085a7 */ /* 0x000ea4000800007f */
[----:B--2---:R-:W-:Y:S05]  /*b920*/  @!P0 BRA `(.L_x_69) ;  /* 0xfffffffc00f08947 */ /* 0x004fea000383ffff */
[----:B------:R-:W-:Y:S05]  /*b930*/  BRA `(.L_x_106) ;  /* 0xffffffec00687947 */ /* 0x000fea000383ffff */
.L_x_74:
[----:B-1----:R1:W2:Y:S02]  /*b940*/  SYNCS.PHASECHK.TRANS64.TRYWAIT P0, [R5+URZ+0xc028], R2 ;  /* 0x00c02802050075a7 */ /* 0x0022a4000800017f */
[----:B--2---:R-:W-:Y:S05]  /*b950*/  @!P0 NANOSLEEP.SYNCS 0x989680 ;  /* 0x009896800000895d */ /* 0x004fea0003900000 */
[----:B------:R-:W2:Y:S02]  /*b960*/  @!P0 SYNCS.PHASECHK.TRANS64 P0, [R5+URZ+0xc028], R2 ;  /* 0x00c02802050085a7 */ /* 0x000ea4000800007f */
[----:B--2---:R-:W-:Y:S05]  /*b970*/  @!P0 BRA `(.L_x_74) ;  /* 0xfffffffc00f08947 */ /* 0x004fea000383ffff */
[----:B------:R-:W-:Y:S05]  /*b980*/  BRA `(.L_x_107) ;  /* 0xffffffec00e87947 */ /* 0x000fea000383ffff */
.L_x_79:
[----:B-1----:R1:W2:Y:S02]  /*b990*/  SYNCS.PHASECHK.TRANS64.TRYWAIT P0, [R4+URZ+0xc060], R5 ;  /* 0x00c06005040075a7 */ /* 0x0022a4000800017f */
[----:B--2---:R-:W-:Y:S05]  /*b9a0*/  @!P0 NANOSLEEP.SYNCS 0x989680 ;  /* 0x009896800000895d */ /* 0x004fea0003900000 */
[----:B------:R-:W2:Y:S02]  /*b9b0*/  @!P0 SYNCS.PHASECHK.TRANS64 P0, [R4+URZ+0xc060], R5 ;  /* 0x00c06005040085a7 */ /* 0x000ea4000800007f */
[----:B--2---:R-:W-:Y:S05]  /*b9c0*/  @!P0 BRA `(.L_x_79) ;  /* 0xfffffffc00f08947 */ /* 0x004fea000383ffff */
[----:B------:R-:W-:Y:S05]  /*b9d0*/  BRA `(.L_x_108) ;  /* 0xfffffff000647947 */ /* 0x000fea000383ffff */
.L_x_84:
[----:B-1----:R1:W2:Y:S02]  /*b9e0*/  SYNCS.PHASECHK.TRANS64.TRYWAIT P0, [R3+URZ+0xc028], R4 ;  /* 0x00c02804030075a7 */ /* 0x0022a4000800017f */
[----:B--2---:R-:W-:Y:S05]  /*b9f0*/  @!P0 NANOSLEEP.SYNCS 0x989680 ;  /* 0x009896800000895d */ /* 0x004fea0003900000 */
[----:B------:R-:W2:Y:S02]  /*ba00*/  @!P0 SYNCS.PHASECHK.TRANS64 P0, [R3+URZ+0xc028], R4 ;  /* 0x00c02804030085a7 */ /* 0x000ea4000800007f */
[----:B--2---:R-:W-:Y:S05]  /*ba10*/  @!P0 BRA `(.L_x_84) ;  /* 0xfffffffc00f08947 */ /* 0x004fea000383ffff */
[----:B------:R-:W-:Y:S05]  /*ba20*/  BRA `(.L_x_109) ;  /* 0xfffffff000ec7947 */ /* 0x000fea000383ffff */
.L_x_90:
[----:B-1----:R1:W2:Y:S02]  /*ba30*/  SYNCS.PHASECHK.TRANS64.TRYWAIT P4, [R7+URZ+0xc028], R4 ;  /* 0x00c02804070075a7 */ /* 0x0022a4000808017f */
[----:B--2---:R-:W-:Y:S05]  /*ba40*/  @!P4 NANOSLEEP.SYNCS 0x989680 ;  /* 0x009896800000c95d */ /* 0x004fea0003900000 */
[----:B------:R-:W2:Y:S02]  /*ba50*/  @!P4 SYNCS.PHASECHK.TRANS64 P4, [R7+URZ+0xc028], R4 ;  /* 0x00c028040700c5a7 */ /* 0x000ea4000808007f */
[----:B--2---:R-:W-:Y:S05]  /*ba60*/  @!P4 BRA `(.L_x_90) ;  /* 0xfffffffc00f0c947 */ /* 0x004fea000383ffff */
[----:B------:R-:W-:Y:S05]  /*ba70*/  BRA `(.L_x_110) ;  /* 0xfffffff4009c7947 */ /* 0x000fea000383ffff */
.L_x_95:
[----:B-1----:R1:W2:Y:S02]  /*ba80*/  SYNCS.PHASECHK.TRANS64.TRYWAIT P4, [R4+URZ+0xc028], R7 ;  /* 0x00c02807040075a7 */ /* 0x0022a4000808017f */
[----:B--2---:R-:W-:Y:S05]  /*ba90*/  @!P4 NANOSLEEP.SYNCS 0x989680 ;  /* 0x009896800000c95d */ /* 0x004fea0003900000 */
[----:B------:R-:W2:Y:S02]  /*baa0*/  @!P4 SYNCS.PHASECHK.TRANS64 P4, [R4+URZ+0xc028], R7 ;  /* 0x00c028070400c5a7 */ /* 0x000ea4000808007f */
[----:B--2---:R-:W-:Y:S05]  /*bab0*/  @!P4 BRA `(.L_x_95) ;  /* 0xfffffffc00f0c947 */ /* 0x004fea000383ffff */
[----:B------:R-:W-:Y:S05]  /*bac0*/  BRA `(.L_x_111) ;  /* 0xfffffff800247947 */ /* 0x000fea000383ffff */
        .weak           $__internal_0_$__cuda_sm20_rcp_rn_f32_slowpath
        .type           $__internal_0_$__cuda_sm20_rcp_rn_f32_slowpath,@function
        .size           $__internal_0_$__cuda_sm20_rcp_rn_f32_slowpath,(.L_x_117 - $__internal_0_$__cuda_sm20_rcp_rn_f32_slowpath)
$__internal_0_$__cuda_sm20_rcp_rn_f32_slowpath:
[----:B------:R-:W-:Y:S01]  /*bad0*/  IMAD.SHL.U32 R0, R2, 0x2, RZ ;  /* 0x0000000202007824 */ /* 0x000fe200078e00ff */
[----:B------:R-:W-:Y:S04]  /*bae0*/  BSSY B2, `(.L_x_112) ;  /* 0x0000030000027945 */ /* 0x000fe80003800000 */
[----:B------:R-:W-:-:S04]  /*baf0*/  SHF.R.U32.HI R13, RZ, 0x18, R0 ;  /* 0x00000018ff0d7819 */ /* 0x000fc80000011600 */
[----:B------:R-:W-:-:S13]  /*bb00*/  ISETP.NE.U32.AND P0, PT, R13, RZ, PT ;  /* 0x000000ff0d00720c */ /* 0x000fda0003f05070 */
[----:B------:R-:W-:Y:S05]  /*bb10*/  @P0 BRA `(.L_x_113) ;  /* 0x0000000000280947 */ /* 0x000fea0003800000 */
[----:B------:R-:W-:-:S04]  /*bb20*/  SHF.L.U32 R0, R2, 0x1, RZ ;  /* 0x0000000102007819 */ /* 0x000fc800000006ff */
[----:B------:R-:W-:-:S13]  /*bb30*/  ISETP.NE.AND P0, PT, R0, RZ, PT ;  /* 0x000000ff0000720c */ /* 0x000fda0003f05270 */
[----:B------:R-:W-:Y:S01]  /*bb40*/  @P0 FFMA R7, R2, 1.84467440737095516160e+19, RZ ;  /* 0x5f80000002070823 */ /* 0x000fe200000000ff */
[----:B------:R-:W-:Y:S08]  /*bb50*/  @!P0 MUFU.RCP R3, R2 ;  /* 0x0000000200038308 */ /* 0x000ff00000001000 */
[----:B------:R-:W1:Y:S02]  /*bb60*/  @P0 MUFU.RCP R0, R7 ;  /* 0x0000000700000308 */ /* 0x000e640000001000 */
[----:B-1----:R-:W-:-:S04]  /*bb70*/  @P0 FFMA R12, R7, R0, -1 ;  /* 0xbf800000070c0423 */ /* 0x002fc80000000000 */
[----:B------:R-:W-:-:S04]  /*bb80*/  @P0 FADD.FTZ R13, -R12, -RZ ;  /* 0x800000ff0c0d0221 */ /* 0x000fc80000010100 */
[----:B------:R-:W-:-:S04]  /*bb90*/  @P0 FFMA R0, R0, R13, R0 ;  /* 0x0000000d00000223 */ /* 0x000fc80000000000 */
[----:B------:R-:W-:Y:S01]  /*bba0*/  @P0 FFMA R3, R0, 1.84467440737095516160e+19, RZ ;  /* 0x5f80000000030823 */ /* 0x000fe200000000ff */
[----:B------:R-:W-:Y:S06]  /*bbb0*/  BRA `(.L_x_114) ;  /* 0x0000000000887947 */ /* 0x000fec0003800000 */
.L_x_113:
[----:B------:R-:W-:-:S05]  /*bbc0*/  VIADD R19, R13, 0xffffff03 ;  /* 0xffffff030d137836 */ /* 0x000fca0000000000 */
[----:B------:R-:W-:-:S13]  /*bbd0*/  ISETP.GT.U32.AND P0, PT, R19, 0x1, PT ;  /* 0x000000011300780c */ /* 0x000fda0003f04070 */
[----:B------:R-:W-:Y:S05]  /*bbe0*/  @P0 BRA `(.L_x_115) ;  /* 0x0000000000780947 */ /* 0x000fea0003800000 */
[----:B------:R-:W-:Y:S02]  /*bbf0*/  LOP3.LUT R0, R2, 0x7fffff, RZ, 0xc0, !PT ;  /* 0x007fffff02007812 */ /* 0x000fe400078ec0ff */
[----:B------:R-:W-:Y:S02]  /*bc00*/  MOV R14, 0x3 ;  /* 0x00000003000e7802 */ /* 0x000fe40000000f00 */
[----:B------:R-:W-:Y:S02]  /*bc10*/  LOP3.LUT R0, R0, 0x3f800000, RZ, 0xfc, !PT ;  /* 0x3f80000000007812 */ /* 0x000fe400078efcff */
[----:B------:R-:W-:Y:S02]  /*bc20*/  SHF.L.U32 R14, R14, R19, RZ ;  /* 0x000000130e0e7219 */ /* 0x000fe400000006ff */
[----:B------:R-:W1:Y:S02]  /*bc30*/  MUFU.RCP R3, R0 ;  /* 0x0000000000037308 */ /* 0x000e640000001000 */
[----:B-1----:R-:W-:-:S04]  /*bc40*/  FFMA R7, R0, R3, -1 ;  /* 0xbf80000000077423 */ /* 0x002fc80000000003 */
[----:B------:R-:W-:-:S04]  /*bc50*/  FADD.FTZ R12, -R7, -RZ ;  /* 0x800000ff070c7221 */ /* 0x000fc80000010100 */
[CCC-:B------:R-:W-:Y:S01]  /*bc60*/  FFMA.RM R7, R3.reuse, R12.reuse, R3.reuse ;  /* 0x0000000c03077223 */ /* 0x1c0fe20000004003 */
[----:B------:R-:W-:-:S04]  /*bc70*/  FFMA.RP R12, R3, R12, R3 ;  /* 0x0000000c030c7223 */ /* 0x000fc80000008003 */
[C---:B------:R-:W-:Y:S02]  /*bc80*/  LOP3.LUT R3, R7.reuse, 0x7fffff, RZ, 0xc0, !PT ;  /* 0x007fffff07037812 */ /* 0x040fe400078ec0ff */
[----:B------:R-:W-:Y:S02]  /*bc90*/  FSETP.NEU.FTZ.AND P0, PT, R7, R12, PT ;  /* 0x0000000c0700720b */ /* 0x000fe40003f1d000 */
[----:B------:R-:W-:Y:S02]  /*bca0*/  LOP3.LUT R3, R3, 0x800000, RZ, 0xfc, !PT ;  /* 0x0080000003037812 */ /* 0x000fe400078efcff */
[----:B------:R-:W-:Y:S02]  /*bcb0*/  SEL R7, RZ, 0xffffffff, !P0 ;  /* 0xffffffffff077807 */ /* 0x000fe40004000000 */
[----:B------:R-:W-:-:S03]  /*bcc0*/  LOP3.LUT R14, R14, R3, RZ, 0xc0, !PT ;  /* 0x000000030e0e7212 */ /* 0x000fc600078ec0ff */
[----:B------:R-:W-:Y:S01]  /*bcd0*/  IMAD.MOV R0, RZ, RZ, -R7 ;  /* 0x000000ffff007224 */ /* 0x000fe200078e0a07 */
[----:B------:R-:W-:-:S04]  /*bce0*/  SHF.R.U32.HI R14, RZ, R19, R14 ;  /* 0x00000013ff0e7219 */ /* 0x000fc8000001160e */
[----:B------:R-:W-:Y:S02]  /*bcf0*/  LOP3.LUT P1, RZ, R0, R19, R3, 0xf8, !PT ;  /* 0x0000001300ff7212 */ /* 0x000fe4000782f803 */
[C---:B------:R-:W-:Y:S02]  /*bd00*/  LOP3.LUT P0, RZ, R14.reuse, 0x1, RZ, 0xc0, !PT ;  /* 0x000000010eff7812 */ /* 0x040fe4000780c0ff */
[----:B------:R-:W-:-:S04]  /*bd10*/  LOP3.LUT P2, RZ, R14, 0x2, RZ, 0xc0, !PT ;  /* 0x000000020eff7812 */ /* 0x000fc8000784c0ff */
[----:B------:R-:W-:Y:S02]  /*bd20*/  PLOP3.LUT P0, PT, P0, P1, P2, 0xe0, 0x0 ;  /* 0x000000000000781c */ /* 0x000fe40000703c20 */
[----:B------:R-:W-:Y:S02]  /*bd30*/  LOP3.LUT P1, RZ, R2, 0x7fffff, RZ, 0xc0, !PT ;  /* 0x007fffff02ff7812 */ /* 0x000fe4000782c0ff */
[----:B------:R-:W-:-:S04]  /*bd40*/  SEL R0, RZ, 0x1, !P0 ;  /* 0x00000001ff007807 */ /* 0x000fc80004000000 */
[----:B------:R-:W-:-:S04]  /*bd50*/  IADD3 R0, -R0, RZ, RZ ;  /* 0x000000ff00007210 */ /* 0x000fc80007ffe1ff */
[----:B------:R-:W-:Y:S01]  /*bd60*/  ISETP.GE.AND P0, PT, R0, RZ, PT ;  /* 0x000000ff0000720c */ /* 0x000fe20003f06270 */
[----:B------:R-:W-:-:S05]  /*bd70*/  VIADD R0, R13, 0xffffff04 ;  /* 0xffffff040d007836 */ /* 0x000fca0000000000 */
[----:B------:R-:W-:-:S07]  /*bd80*/  SHF.R.U32.HI R3, RZ, R0, R3 ;  /* 0x00000000ff037219 */ /* 0x000fce0000011603 */
[----:B------:R-:W-:-:S05]  /*bd90*/  @!P0 IADD3 R3, R3, 0x1, RZ ;  /* 0x0000000103038810 */ /* 0x000fca0007ffe0ff */
[----:B------:R-:W-:-:S05]  /*bda0*/  @!P1 IMAD.SHL.U32 R3, R3, 0x2, RZ ;  /* 0x0000000203039824 */ /* 0x000fca00078e00ff */
[----:B------:R-:W-:Y:S01]  /*bdb0*/  LOP3.LUT R3, R3, 0x80000000, R2, 0xf8, !PT ;  /* 0x8000000003037812 */ /* 0x000fe200078ef802 */
[----:B------:R-:W-:Y:S06]  /*bdc0*/  BRA `(.L_x_114) ;  /* 0x0000000000047947 */ /* 0x000fec0003800000 */
.L_x_115:
[----:B------:R1:W2:Y:S02]  /*bdd0*/  MUFU.RCP R3, R2 ;  /* 0x0000000200037308 */ /* 0x0002a40000001000 */
.L_x_114:
[----:B------:R-:W-:Y:S05]  /*bde0*/  BSYNC B2 ;  /* 0x0000000000027941 */ /* 0x000fea0003800000 */
.L_x_112:
[----:B--2---:R-:W-:Y:S01]  /*bdf0*/  MOV R0, R3 ;  /* 0x0000000300007202 */ /* 0x004fe20000000f00 */
[----:B-1----:R-:W-:Y:S01]  /*be00*/  IMAD.MOV.U32 R2, RZ, RZ, R15 ;  /* 0x000000ffff027224 */ /* 0x002fe200078e000f */
[----:B------:R-:W-:-:S04]  /*be10*/  MOV R3, 0x0 ;  /* 0x0000000000037802 */ /* 0x000fc80000000f00 */
[----:B------:R-:W-:Y:S05]  /*be20*/  RET.REL.NODEC R2 `(_ZN7cutlass13device_kernelINS_4fmha6kernel28FmhaKernelTmaWarpSpecializedINS1_10collective30FmhaMainloopTmaWarpSpecializedINS_10bfloat16_tEffN4cute5tupleIJNS7_1CILi128EEESA_NS9_ILi32EEEEEENS8_IJiNS9_ILi1EEENS8_IJiiEEEEEESF_SF_NS4_12CausalFusionEJEEENS4_15FmhaFwdEpilogueIS6_fNS8_IJNS9_ILi64EEESB_SA_EEEEENS2_23IndividualTileSchedulerEJEEEEEvNT_6ParamsE) ;  /* 0xffffff4002747950 */ /* 0x000fea0003c3ffff */
.L_x_116:
[----:B------:R-:W-:-:S00]  /*be30*/  BRA `(.L_x_116) ;  /* 0xfffffffc00fc7947 */ /* 0x000fc0000383ffff */
[----:B------:R-:W-:-:S00]  /*be40*/  NOP ;  /* 0x0000000000007918 */ /* 0x000fc00000000000 */
        /* <DEDUP_REMOVED lines=11> */
.L_x_117:


//--------------------- .nv.global.init           --------------------------
	.section	.nv.global.init,"aw",@progbits
.nv.global.init:
	.type		$str$24,@object
	.size		$str$24,($str$25 - $str$24)
$str$24:
        /*0000*/ 	.byte	0x28, 0x61, 0x64, 0x64, 0x72, 0x65, 0x73, 0x73, 0x20, 0x26, 0x20, 0x6d, 0x61, 0x73, 0x6b, 0x29
        /*0010*/ 	.byte	0x20, 0x3d, 0x3d, 0x20, 0x30, 0x00
	.type		$str$25,@object
	.size		$str$25,(__unnamed_1 - $str$25)
$str$25:
        /*0016*/ 	.byte	0x2f, 0x74, 0x6d, 0x70, 0x2f, 0x63, 0x75, 0x74, 0x6c, 0x61, 0x73, 0x73, 0x5f, 0x73, 0x77, 0x65
        /*0026*/ 	.byte	0x65, 0x70, 0x5f, 0x73, 0x72, 0x63, 0x2f, 0x69, 0x6e, 0x63, 0x6c, 0x75, 0x64, 0x65, 0x2f, 0x63
        /*0036*/ 	.byte	0x75, 0x74, 0x65, 0x2f, 0x70, 0x6f, 0x69, 0x6e, 0x74, 0x65, 0x72, 0x5f, 0x66, 0x6c, 0x61, 0x67
        /*0046*/ 	.byte	0x67, 0x65, 0x64, 0x2e, 0x68, 0x70, 0x70, 0x00
	.type		__unnamed_1,@object
	.size		__unnamed_1,(.L_0 - __unnamed_1)
__unnamed_1:
        /*004e*/ 	.byte	0x61, 0x75, 0x74, 0x6f, 0x20, 0x63, 0x75, 0x74, 0x65, 0x3a, 0x3a, 0x61, 0x73, 0x5f, 0x70, 0x6f
        /* <DEDUP_REMOVED lines=27> */
        /*020e*/ 	.byte	0x30, 0x3e, 0x3e, 0x3e, 0x3e, 0x3e, 0x5d, 0x00
.L_0:


//--------------------- .nv.shared._ZN7cutlass13device_kernelINS_4fmha6kernel28FmhaKernelTmaWarpSpecializedINS1_10collective30FmhaMainloopTmaWarpSpecializedINS_10bfloat16_tEffN4cute5tupleIJNS7_1CILi128EEESA_NS9_ILi32EEEEEENS8_IJiNS9_ILi1EEENS8_IJiiEEEEEESF_SF_NS4_12CausalFusionEJEEENS4_15FmhaFwdEpilogueIS6_fNS8_IJNS9_ILi64EEESB_SA_EEEEENS2_23IndividualTileSchedulerEJEEEEEvNT_6ParamsE --------------------------
	.section	.nv.shared._ZN7cutlass13device_kernelINS_4fmha6kernel28FmhaKernelTmaWarpSpecializedINS1_10collective30FmhaMainloopTmaWarpSpecializedINS_10bfloat16_tEffN4cute5tupleIJNS7_1CILi128EEESA_NS9_ILi32EEEEEENS8_IJiNS9_ILi1EEENS8_IJiiEEEEEESF_SF_NS4_12CausalFusionEJEEENS4_15FmhaFwdEpilogueIS6_fNS8_IJNS9_ILi64EEESB_SA_EEEEENS2_23IndividualTileSchedulerEJEEEEEvNT_6ParamsE,"aw",@nobits
	.sectionflags	@""
	.align	16
	.zero		1024


//--------------------- .nv.shared.reserved.0     --------------------------
	.section	.nv.shared.reserved.0,"aw",@nobits
	.weak		__nv_reservedSMEM_offset_0_alias
	.size		__nv_reservedSMEM_offset_0_alias, 0, 0
	.other		__nv_reservedSMEM_offset_0_alias,@"STO_CUDA_RESERVED_SHARED STV_DEFAULT"
__nv_reservedSMEM_offset_0_alias:
	.zero		0


//--------------------- .nv.global                --------------------------
	.section	.nv.global,"aw",@nobits
.nv.global:
	.type		_ZN39_INTERNAL_5f000e77_4_k_cu_fb8fdb49_29614cute1_E,@object
	.size		_ZN39_INTERNAL_5f000e77_4_k_cu_fb8fdb49_29614cute1_E,(_ZN39_INTERNAL_5f000e77_4_k_cu_fb8fdb49_29614cuda3std3__45__cpo6cbeginE - _ZN39_INTERNAL_5f000e77_4_k_cu_fb8fdb49_29614cute1_E)
_ZN39_INTERNAL_5f000e77_4_k_cu_fb8fdb49_29614cute1_E:
	.zero		1
	.type		_ZN39_INTERNAL_5f000e77_4_k_cu_fb8fdb49_29614cuda3std3__45__cpo6cbeginE,@object
	.size		_ZN39_INTERNAL_5f000e77_4_k_cu_fb8fdb49_29614cuda3std3__45__cpo6cbeginE,(_ZN39_INTERNAL_5f000e77_4_k_cu_fb8fdb49_29614cuda3std3__48in_placeE - _ZN39_INTERNAL_5f000e77_4_k_cu_fb8fdb49_29614cuda3std3__45__cpo6cbeginE)
_ZN39_INTERNAL_5f000e77_4_k_cu_fb8fdb49_29614cuda3std3__45__cpo6cbeginE:
	.zero		1
	.type		_ZN39_INTERNAL_5f000e77_4_k_cu_fb8fdb49_29614cuda3std3__48in_placeE,@object
	.size		_ZN39_INTERNAL_5f000e77_4_k_cu_fb8fdb49_29614cuda3std3__48in_placeE,(_ZN39_INTERNAL_5f000e77_4_k_cu_fb8fdb49_29614cuda3std6ranges3__45__cpo9iter_moveE - _ZN39_INTERNAL_5f000e77_4_k_cu_fb8fdb49_29614cuda3std3__48in_placeE)
_ZN39_INTERNAL_5f000e77_4_k_cu_fb8fdb49_29614cuda3std3__48in_placeE:
	.zero		1
	.type		_ZN39_INTERNAL_5f000e77_4_k_cu_fb8fdb49_29614cuda3std6ranges3__45__cpo9iter_moveE,@object
	.size		_ZN39_INTERNAL_5f000e77_4_k_cu_fb8fdb49_29614cuda3std6ranges3__45__cpo9iter_moveE,(_ZN39_INTERNAL_5f000e77_4_k_cu_fb8fdb49_29614cuda3std3__45__cpo5beginE - _ZN39_INTERNAL_5f000e77_4_k_cu_fb8fdb49_29614cuda3std6ranges3__45__cpo9iter_moveE)
_ZN39_INTERNAL_5f000e77_4_k_cu_fb8fdb49_29614cuda3std6ranges3__45__cpo9iter_moveE:
	.zero		1
	.type		_ZN39_INTERNAL_5f000e77_4_k_cu_fb8fdb49_29614cuda3std3__45__cpo5beginE,@object
	.size		_ZN39_INTERNAL_5f000e77_4_k_cu_fb8fdb49_29614cuda3std3__45__cpo5beginE,(_ZN39_INTERNAL_5f000e77_4_k_cu_fb8fdb49_29614cuda3std3__441_GLOBAL__N__5f000e77_4_k_cu_fb8fdb49_29616ignoreE - _ZN39_INTERNAL_5f000e77_4_k_cu_fb8fdb49_29614cuda3std3__45__cpo5beginE)
_ZN39_INTERNAL_5f000e77_4_k_cu_fb8fdb49_29614cuda3std3__45__cpo5beginE:
	.zero		1
	.type		_ZN39_INTERNAL_5f000e77_4_k_cu_fb8fdb49_29614cuda3std3__441_GLOBAL__N__5f000e77_4_k_cu_fb8fdb49_29616ignoreE,@object
	.size		_ZN39_INTERNAL_5f000e77_4_k_cu_fb8fdb49_29614cuda3std3__441_GLOBAL__N__5f000e77_4_k_cu_fb8fdb49_29616ignoreE,(_ZN39_INTERNAL_5f000e77_4_k_cu_fb8fdb49_29614cute7productE - _ZN39_INTERNAL_5f000e77_4_k_cu_fb8fdb49_29614cuda3std3__441_GLOBAL__N__5f000e77_4_k_cu_fb8fdb49_29616ignoreE)
_ZN39_INTERNAL_5f000e77_4_k_cu_fb8fdb49_29614cuda3std3__441_GLOBAL__N__5f000e77_4_k_cu_fb8fdb49_29616ignoreE:
	.zero		1
	.type		_ZN39_INTERNAL_5f000e77_4_k_cu_fb8fdb49_29614cute7productE,@object
	.size		_ZN39_INTERNAL_5f000e77_4_k_cu_fb8fdb49_29614cute7productE,(_ZN39_INTERNAL_5f000e77_4_k_cu_fb8fdb49_29614cuda3std3__45__cpo3endE - _ZN39_INTERNAL_5f000e77_4_k_cu_fb8fdb49_29614cute7productE)
_ZN39_INTERNAL_5f000e77_4_k_cu_fb8fdb49_29614cute7productE:
	.zero		1
	.type		_ZN39_INTERNAL_5f000e77_4_k_cu_fb8fdb49_29614cuda3std3__45__cpo3endE,@object
	.size		_ZN39_INTERNAL_5f000e77_4_k_cu_fb8fdb49_29614cuda3std3__45__cpo3endE,(_ZN39_INTERNAL_5f000e77_4_k_cu_fb8fdb49_29614cuda3std3__419piecewise_constructE - _ZN39_INTERNAL_5f000e77_4_k_cu_fb8fdb49_29614cuda3std3__45__cpo3endE)
_ZN39_INTERNAL_5f000e77_4_k_cu_fb8fdb49_29614cuda3std3__45__cpo3endE:
	.zero		1
	.type		_ZN39_INTERNAL_5f000e77_4_k_cu_fb8fdb49_29614cuda3std3__419piecewise_constructE,@object
	.size		_ZN39_INTERNAL_5f000e77_4_k_cu_fb8fdb49_29614cuda3std3__419piecewise_constructE,(_ZN39_INTERNAL_5f000e77_4_k_cu_fb8fdb49_29614cuda3std3__45__cpo4cendE - _ZN39_INTERNAL_5f000e77_4_k_cu_fb8fdb49_29614cuda3std3__419piecewise_constructE)
_ZN39_INTERNAL_5f000e77_4_k_cu_fb8fdb49_29614cuda3std3__419piecewise_constructE:
	.zero		1
	.type		_ZN39_INTERNAL_5f000e77_4_k_cu_fb8fdb49_29614cuda3std3__45__cpo4cendE,@object
	.size		_ZN39_INTERNAL_5f000e77_4_k_cu_fb8fdb49_29614cuda3std3__45__cpo4cendE,(_ZN39_INTERNAL_5f000e77_4_k_cu_fb8fdb49_29614cuda3std6ranges3__45__cpo4swapE - _ZN39_INTERNAL_5f000e77_4_k_cu_fb8fdb49_29614cuda3std3__45__cpo4cendE)
_ZN39_INTERNAL_5f000e77_4_k_cu_fb8fdb49_29614cuda3std3__45__cpo4cendE:
	.zero		1
	.type		_ZN39_INTERNAL_5f000e77_4_k_cu_fb8fdb49_29614cuda3std6ranges3__45__cpo4swapE,@object
	.size		_ZN39_INTERNAL_5f000e77_4_k_cu_fb8fdb49_29614cuda3std6ranges3__45__cpo4swapE,(.L_8 - _ZN39_INTERNAL_5f000e77_4_k_cu_fb8fdb49_29614cuda3std6ranges3__45__cpo4swapE)
_ZN39_INTERNAL_5f000e77_4_k_cu_fb8fdb49_29614cuda3std6ranges3__45__cpo4swapE:
	.zero		1
.L_8:


//--------------------- .nv.constant0._ZN7cutlass13device_kernelINS_4fmha6kernel28FmhaKernelTmaWarpSpecializedINS1_10collective30FmhaMainloopTmaWarpSpecializedINS_10bfloat16_tEffN4cute5tupleIJNS7_1CILi128EEESA_NS9_ILi32EEEEEENS8_IJiNS9_ILi1EEENS8_IJiiEEEEEESF_SF_NS4_12CausalFusionEJEEENS4_15FmhaFwdEpilogueIS6_fNS8_IJNS9_ILi64EEESB_SA_EEEEENS2_23IndividualTileSchedulerEJEEEEEvNT_6ParamsE --------------------------
	.section	.nv.constant0._ZN7cutlass13device_kernelINS_4fmha6kernel28FmhaKernelTmaWarpSpecializedINS1_10collective30FmhaMainloopTmaWarpSpecializedINS_10bfloat16_tEffN4cute5tupleIJNS7_1CILi128EEESA_NS9_ILi32EEEEEENS8_IJiNS9_ILi1EEENS8_IJiiEEEEEESF_SF_NS4_12CausalFusionEJEEENS4_15FmhaFwdEpilogueIS6_fNS8_IJNS9_ILi64EEESB_SA_EEEEENS2_23IndividualTileSchedulerEJEEEEEvNT_6ParamsE,"a",@progbits
	.sectionflags	@""
	.align	4
.nv.constant0._ZN7cutlass13device_kernelINS_4fmha6kernel28FmhaKernelTmaWarpSpecializedINS1_10collective30FmhaMainloopTmaWarpSpecializedINS_10bfloat16_tEffN4cute5tupleIJNS7_1CILi128EEESA_NS9_ILi32EEEEEENS8_IJiNS9_ILi1EEENS8_IJiiEEEEEESF_SF_NS4_12CausalFusionEJEEENS4_15FmhaFwdEpilogueIS6_fNS8_IJNS9_ILi64EEESB_SA_EEEEENS2_23IndividualTileSchedulerEJEEEEEvNT_6ParamsE:
	.zero		2688


//--------------------- SYMBOLS --------------------------

	.type		.nv.reservedSmem.offset0,@object
	.size		.nv.reservedSmem.offset0,0x4
	.type		__assertfail,@function
